// auto-generated by cutlass_sweep.gemm — config: {"arch": "sm_100", "cluster_m": 1, "cluster_n": 1, "dtype": "e5m2", "stages": 0, "tile_k": 64, "tile_m": 128, "tile_n": 256}
#include "cutlass/cutlass.h"
#include "cutlass/gemm/collective/collective_builder.hpp"
#include "cutlass/gemm/device/gemm_universal_adapter.h"
#include "cutlass/gemm/kernel/gemm_universal.hpp"
#include "cutlass/epilogue/collective/collective_builder.hpp"

using ElemA = cutlass::float_e5m2_t;
using ElemB = cutlass::float_e5m2_t;
using ElemCD = cutlass::float_e5m2_t;
using Acc  = float;
using TileShape    = cute::Shape<cute::_128, cute::_256, cute::_64>;
using ClusterShape = cute::Shape<cute::_1, cute::_1, cute::_1>;

using CollectiveEpilogue = typename cutlass::epilogue::collective::CollectiveBuilder<
    cutlass::arch::Sm100, cutlass::arch::OpClassTensorOp,
    TileShape, ClusterShape,
    cutlass::epilogue::collective::EpilogueTileAuto,
    Acc, Acc,
    ElemCD, cutlass::layout::RowMajor, 128 / cutlass::sizeof_bits<ElemCD>::value,
    ElemCD, cutlass::layout::RowMajor, 128 / cutlass::sizeof_bits<ElemCD>::value,
    cutlass::epilogue::collective::EpilogueScheduleAuto
  >::CollectiveOp;

using CollectiveMainloop = typename cutlass::gemm::collective::CollectiveBuilder<
    cutlass::arch::Sm100, cutlass::arch::OpClassTensorOp,
    ElemA, cutlass::layout::RowMajor, 128 / cutlass::sizeof_bits<ElemA>::value,
    ElemB, cutlass::layout::ColumnMajor, 128 / cutlass::sizeof_bits<ElemB>::value,
    Acc,
    TileShape, ClusterShape,
    cutlass::gemm::collective::StageCountAutoCarveout<static_cast<int>(sizeof(typename CollectiveEpilogue::SharedStorage))>,
    cutlass::gemm::collective::KernelScheduleAuto
  >::CollectiveOp;

using GemmKernel = cutlass::gemm::kernel::GemmUniversal<
    cute::Shape<int,int,int,int>,
    CollectiveMainloop,
    CollectiveEpilogue
>;
using Gemm = cutlass::gemm::device::GemmUniversalAdapter<GemmKernel>;

// Force the device kernel symbol into the cubin without needing a host main.
auto* _anchor = &cutlass::device_kernel<GemmKernel>;


// ===== COMPILED SASS (sm_100a) =====

	.target	sm_100a

	.elftype	@"ET_EXEC"


//--------------------- .note.nv.tkinfo           --------------------------
	.section	.note.nv.tkinfo,"",@"SHT_NOTE"
	.sectionflags	@"SHF_NOTE_NV_TKINFO"
	.tkinfo
        /*0018*/ 	.word	0x00000002
        /*0030*/ 	.string	""
        /*0030*/ 	.string	"ptxas"
        /*0030*/ 	.string	"Cuda compilation tools, release 13.0, V13.0.88"
        /*0030*/ 	.string	"Build cuda_13.0.r13.0/compiler.36424714_0"
        /*0030*/ 	.string	"-arch sm_100a -m 64 "



//--------------------- .note.nv.cuinfo           --------------------------
	.section	.note.nv.cuinfo,"",@"SHT_NOTE"
	.sectionflags	@"SHF_NOTE_NV_CUINFO"
        /*0018*/ 	.short	0x0002
        /*001a*/ 	.short	0x0064
        /*001c*/ 	.short	0x0082
	.zero		2


//--------------------- .nv.info                  --------------------------
	.section	.nv.info,"",@"SHT_CUDA_INFO"
	.align	4


	//----- nvinfo : EIATTR_REGCOUNT
	.align		4
        /*0000*/ 	.byte	0x04, 0x2f
        /*0002*/ 	.short	(.L_20 - .L_19)
	.align		4
.L_19:
        /*0004*/ 	.word	index@(_ZN7cutlass13device_kernelINS_4gemm6kernel13GemmUniversalIN4cute5tupleIJiiiiEEENS1_10collective13CollectiveMmaINS1_35MainloopSm100TmaUmmaWarpSpecializedILi7ELi2ELi2ENS5_IJNS4_1CILi1EEESB_SB_EEEEENS5_IJNSA_ILi128EEENSA_ILi256EEENSA_ILi64EEEEEENS_12float_e5m2_tENS5_IJlSB_lEEESI_SJ_NS4_8TiledMMAINS4_8MMA_AtomIJNS4_10MMA_TraitsINS4_19SM100_MMA_F8F6F4_SSEJSI_SI_fSE_SF_NS4_17integral_constantINS4_4UMMA5MajorELSQ_0EEESR_NSO_INSP_7ScaleInELSS_0EEEST_EEEEEENS4_6LayoutISC_NS5_IJNSA_ILi0EEESX_SX_EEEEENS5_IJNS4_10UnderscoreES10_S10_EEEEENS4_13SM90_TMA_LOADENS4_14ComposedLayoutINS4_7SwizzleILi2ELi4ELi3EEENS4_18smem_ptr_flag_bitsILi8EEENSW_INS5_IJNSA_ILi8EEESG_EEENS5_IJSG_SB_EEEEEEEvNS4_8identityES13_S1D_vS1E_EENS_8epilogue10collective18CollectiveEpilogueINS1G_23Sm100TmaWarpSpecializedILi4ELi2ELi64ELb0ELb0EEEJSH_NS5_IJNSW_ISE_SB_EENSW_ISG_SB_EEEEESI_SJ_SI_SJ_NS1G_6fusion15FusionCallbacksIS1K_NS1O_17LinearCombinationISI_fSI_fLNS_15FloatRoundStyleE2EEESH_S1N_JEEENS4_5SM1004TMEM4LOAD26SM100_TMEM_LOAD_32dp32b64xES13_S1D_NS4_39AutoVectorizingCopyWithAssumedAlignmentILi128EEENS4_14SM90_TMA_STOREES1D_S1Z_S1Z_EEEvvEEEEvNT_6ParamsE)
        /*0008*/ 	.word	0x000000e0


	//----- nvinfo : EIATTR_FRAME_SIZE
	.align		4
.L_20:
        /*000c*/ 	.byte	0x04, 0x11
        /*000e*/ 	.short	(.L_22 - .L_21)
	.align		4
.L_21:
        /*0010*/ 	.word	index@($__internal_2_$__cuda_sm10x_tcgen05_guardrail_trap_unallocated_columns_being_dealloced)
        /*0014*/ 	.word	0x00000000


	//----- nvinfo : EIATTR_FRAME_SIZE
	.align		4
.L_22:
        /*0018*/ 	.byte	0x04, 0x11
        /*001a*/ 	.short	(.L_24 - .L_23)
	.align		4
.L_23:
        /*001c*/ 	.word	index@($__internal_1_$__cuda_sm10x_tcgen05_guardrail_trap_phase_invalid_during_alloc)
        /*0020*/ 	.word	0x00000000


	//----- nvinfo : EIATTR_FRAME_SIZE
	.align		4
.L_24:
        /*0024*/ 	.byte	0x04, 0x11
        /*0026*/ 	.short	(.L_26 - .L_25)
	.align		4
.L_25:
        /*0028*/ 	.word	index@($__internal_0_$__cuda_sm10x_tcgen05_guardrail_trap_col_being_dealloced_not_returned_by_alloc)
        /*002c*/ 	.word	0x00000000


	//----- nvinfo : EIATTR_FRAME_SIZE
	.align		4
.L_26:
        /*0030*/ 	.byte	0x04, 0x11
        /*0032*/ 	.short	(.L_28 - .L_27)
	.align		4
.L_27:
        /*0034*/ 	.word	index@(_ZN7cutlass13device_kernelINS_4gemm6kernel13GemmUniversalIN4cute5tupleIJiiiiEEENS1_10collective13CollectiveMmaINS1_35MainloopSm100TmaUmmaWarpSpecializedILi7ELi2ELi2ENS5_IJNS4_1CILi1EEESB_SB_EEEEENS5_IJNSA_ILi128EEENSA_ILi256EEENSA_ILi64EEEEEENS_12float_e5m2_tENS5_IJlSB_lEEESI_SJ_NS4_8TiledMMAINS4_8MMA_AtomIJNS4_10MMA_TraitsINS4_19SM100_MMA_F8F6F4_SSEJSI_SI_fSE_SF_NS4_17integral_constantINS4_4UMMA5MajorELSQ_0EEESR_NSO_INSP_7ScaleInELSS_0EEEST_EEEEEENS4_6LayoutISC_NS5_IJNSA_ILi0EEESX_SX_EEEEENS5_IJNS4_10UnderscoreES10_S10_EEEEENS4_13SM90_TMA_LOADENS4_14ComposedLayoutINS4_7SwizzleILi2ELi4ELi3EEENS4_18smem_ptr_flag_bitsILi8EEENSW_INS5_IJNSA_ILi8EEESG_EEENS5_IJSG_SB_EEEEEEEvNS4_8identityES13_S1D_vS1E_EENS_8epilogue10collective18CollectiveEpilogueINS1G_23Sm100TmaWarpSpecializedILi4ELi2ELi64ELb0ELb0EEEJSH_NS5_IJNSW_ISE_SB_EENSW_ISG_SB_EEEEESI_SJ_SI_SJ_NS1G_6fusion15FusionCallbacksIS1K_NS1O_17LinearCombinationISI_fSI_fLNS_15FloatRoundStyleE2EEESH_S1N_JEEENS4_5SM1004TMEM4LOAD26SM100_TMEM_LOAD_32dp32b64xES13_S1D_NS4_39AutoVectorizingCopyWithAssumedAlignmentILi128EEENS4_14SM90_TMA_STOREES1D_S1Z_S1Z_EEEvvEEEEvNT_6ParamsE)
        /*0038*/ 	.word	0x00000000


	//----- nvinfo : EIATTR_MIN_STACK_SIZE
	.align		4
.L_28:
        /*003c*/ 	.byte	0x04, 0x12
        /*003e*/ 	.short	(.L_30 - .L_29)
	.align		4
.L_29:
        /*0040*/ 	.word	index@(_ZN7cutlass13device_kernelINS_4gemm6kernel13GemmUniversalIN4cute5tupleIJiiiiEEENS1_10collective13CollectiveMmaINS1_35MainloopSm100TmaUmmaWarpSpecializedILi7ELi2ELi2ENS5_IJNS4_1CILi1EEESB_SB_EEEEENS5_IJNSA_ILi128EEENSA_ILi256EEENSA_ILi64EEEEEENS_12float_e5m2_tENS5_IJlSB_lEEESI_SJ_NS4_8TiledMMAINS4_8MMA_AtomIJNS4_10MMA_TraitsINS4_19SM100_MMA_F8F6F4_SSEJSI_SI_fSE_SF_NS4_17integral_constantINS4_4UMMA5MajorELSQ_0EEESR_NSO_INSP_7ScaleInELSS_0EEEST_EEEEEENS4_6LayoutISC_NS5_IJNSA_ILi0EEESX_SX_EEEEENS5_IJNS4_10UnderscoreES10_S10_EEEEENS4_13SM90_TMA_LOADENS4_14ComposedLayoutINS4_7SwizzleILi2ELi4ELi3EEENS4_18smem_ptr_flag_bitsILi8EEENSW_INS5_IJNSA_ILi8EEESG_EEENS5_IJSG_SB_EEEEEEEvNS4_8identityES13_S1D_vS1E_EENS_8epilogue10collective18CollectiveEpilogueINS1G_23Sm100TmaWarpSpecializedILi4ELi2ELi64ELb0ELb0EEEJSH_NS5_IJNSW_ISE_SB_EENSW_ISG_SB_EEEEESI_SJ_SI_SJ_NS1G_6fusion15FusionCallbacksIS1K_NS1O_17LinearCombinationISI_fSI_fLNS_15FloatRoundStyleE2EEESH_S1N_JEEENS4_5SM1004TMEM4LOAD26SM100_TMEM_LOAD_32dp32b64xES13_S1D_NS4_39AutoVectorizingCopyWithAssumedAlignmentILi128EEENS4_14SM90_TMA_STOREES1D_S1Z_S1Z_EEEvvEEEEvNT_6ParamsE)
        /*0044*/ 	.word	0x00000000
.L_30:


//--------------------- .nv.compat                --------------------------
	.section	.nv.compat,"",@"SHT_CUDA_COMPAT_INFO"
	.align	4
        /*0000*/ 	.byte	0x02, 0x09, 0x01, 0x00, 0x02, 0x02, 0x02, 0x00, 0x02, 0x05, 0x05, 0x00, 0x03, 0x07, 0x01, 0x01
        /*0010*/ 	.byte	0x02, 0x03, 0x01, 0x00, 0x02, 0x06, 0x01, 0x00, 0x04, 0x0b, 0x08, 0x00, 0x09, 0x00, 0x00, 0x00
        /*0020*/ 	.byte	0x00, 0x00, 0x00, 0x00


//--------------------- .nv.info._ZN7cutlass13device_kernelINS_4gemm6kernel13GemmUniversalIN4cute5tupleIJiiiiEEENS1_10collective13CollectiveMmaINS1_35MainloopSm100TmaUmmaWarpSpecializedILi7ELi2ELi2ENS5_IJNS4_1CILi1EEESB_SB_EEEEENS5_IJNSA_ILi128EEENSA_ILi256EEENSA_ILi64EEEEEENS_12float_e5m2_tENS5_IJlSB_lEEESI_SJ_NS4_8TiledMMAINS4_8MMA_AtomIJNS4_10MMA_TraitsINS4_19SM100_MMA_F8F6F4_SSEJSI_SI_fSE_SF_NS4_17integral_constantINS4_4UMMA5MajorELSQ_0EEESR_NSO_INSP_7ScaleInELSS_0EEEST_EEEEEENS4_6LayoutISC_NS5_IJNSA_ILi0EEESX_SX_EEEEENS5_IJNS4_10UnderscoreES10_S10_EEEEENS4_13SM90_TMA_LOADENS4_14ComposedLayoutINS4_7SwizzleILi2ELi4ELi3EEENS4_18smem_ptr_flag_bitsILi8EEENSW_INS5_IJNSA_ILi8EEESG_EEENS5_IJSG_SB_EEEEEEEvNS4_8identityES13_S1D_vS1E_EENS_8epilogue10collective18CollectiveEpilogueINS1G_23Sm100TmaWarpSpecializedILi4ELi2ELi64ELb0ELb0EEEJSH_NS5_IJNSW_ISE_SB_EENSW_ISG_SB_EEEEESI_SJ_SI_SJ_NS1G_6fusion15FusionCallbacksIS1K_NS1O_17LinearCombinationISI_fSI_fLNS_15FloatRoundStyleE2EEESH_S1N_JEEENS4_5SM1004TMEM4LOAD26SM100_TMEM_LOAD_32dp32b64xES13_S1D_NS4_39AutoVectorizingCopyWithAssumedAlignmentILi128EEENS4_14SM90_TMA_STOREES1D_S1Z_S1Z_EEEvvEEEEvNT_6ParamsE --------------------------
	.section	.nv.info._ZN7cutlass13device_kernelINS_4gemm6kernel13GemmUniversalIN4cute5tupleIJiiiiEEENS1_10collective13CollectiveMmaINS1_35MainloopSm100TmaUmmaWarpSpecializedILi7ELi2ELi2ENS5_IJNS4_1CILi1EEESB_SB_EEEEENS5_IJNSA_ILi128EEENSA_ILi256EEENSA_ILi64EEEEEENS_12float_e5m2_tENS5_IJlSB_lEEESI_SJ_NS4_8TiledMMAINS4_8MMA_AtomIJNS4_10MMA_TraitsINS4_19SM100_MMA_F8F6F4_SSEJSI_SI_fSE_SF_NS4_17integral_constantINS4_4UMMA5MajorELSQ_0EEESR_NSO_INSP_7ScaleInELSS_0EEEST_EEEEEENS4_6LayoutISC_NS5_IJNSA_ILi0EEESX_SX_EEEEENS5_IJNS4_10UnderscoreES10_S10_EEEEENS4_13SM90_TMA_LOADENS4_14ComposedLayoutINS4_7SwizzleILi2ELi4ELi3EEENS4_18smem_ptr_flag_bitsILi8EEENSW_INS5_IJNSA_ILi8EEESG_EEENS5_IJSG_SB_EEEEEEEvNS4_8identityES13_S1D_vS1E_EENS_8epilogue10collective18CollectiveEpilogueINS1G_23Sm100TmaWarpSpecializedILi4ELi2ELi64ELb0ELb0EEEJSH_NS5_IJNSW_ISE_SB_EENSW_ISG_SB_EEEEESI_SJ_SI_SJ_NS1G_6fusion15FusionCallbacksIS1K_NS1O_17LinearCombinationISI_fSI_fLNS_15FloatRoundStyleE2EEESH_S1N_JEEENS4_5SM1004TMEM4LOAD26SM100_TMEM_LOAD_32dp32b64xES13_S1D_NS4_39AutoVectorizingCopyWithAssumedAlignmentILi128EEENS4_14SM90_TMA_STOREES1D_S1Z_S1Z_EEEvvEEEEvNT_6ParamsE,"",@"SHT_CUDA_INFO"
	.sectionflags	@""
	.align	4


	//----- nvinfo : EIATTR_CUDA_API_VERSION
	.align		4
        /*0000*/ 	.byte	0x04, 0x37
        /*0002*/ 	.short	(.L_32 - .L_31)
.L_31:
        /*0004*/ 	.word	0x00000082


	//----- nvinfo : EIATTR_KPARAM_INFO
	.align		4
.L_32:
        /*0008*/ 	.byte	0x04, 0x17
        /*000a*/ 	.short	(.L_34 - .L_33)
.L_33:
        /*000c*/ 	.word	0x00000000
        /*0010*/ 	.short	0x0000
        /*0012*/ 	.short	0x0000
        /*0014*/ 	.byte	0x00, 0xf0, 0x01, 0x20


	//----- nvinfo : EIATTR_AT_ENTRY_FRAGMENTS
	.align		4
.L_34:
        /*0018*/ 	.byte	0x04, 0x4f
        /*001a*/ 	.short	(.L_36 - .L_35)


	//   ....[0]....
.L_35:
        /*001c*/ 	.word	0x00000006


	//----- nvinfo : EIATTR_RESERVED_SMEM_USED
	.align		4
.L_36:
        /*0020*/ 	.byte	0x01, 0x41
	.zero		2


	//----- nvinfo : EIATTR_SPARSE_MMA_MASK
	.align		4
        /*0024*/ 	.byte	0x03, 0x50
        /*0026*/ 	.short	0x0000


	//----- nvinfo : EIATTR_TCGEN05_1CTA_USED
	.align		4
        /*0028*/ 	.byte	0x01, 0x51
	.zero		2


	//----- nvinfo : EIATTR_MAXREG_COUNT
	.align		4
        /*002c*/ 	.byte	0x03, 0x1b
        /*002e*/ 	.short	0x00ff


	//----- nvinfo : EIATTR_NUM_BARRIERS
	.align		4
        /*0030*/ 	.byte	0x02, 0x4c
        /*0032*/ 	.byte	0x07
	.zero		1


	//----- nvinfo : EIATTR_EXTERNS
	.align		4
        /*0034*/ 	.byte	0x04, 0x0f
        /*0036*/ 	.short	(.L_38 - .L_37)


	//   ....[0]....
	.align		4
.L_37:
        /*0038*/ 	.word	index@(__assertfail)


	//----- nvinfo : EIATTR_MERCURY_ISA_VERSION
	.align		4
.L_38:
        /*003c*/ 	.byte	0x03, 0x5f
        /*003e*/ 	.short	0x0101


	//----- nvinfo : EIATTR_INT_WARP_WIDE_INSTR_OFFSETS
	.align		4
        /*0040*/ 	.byte	0x04, 0x31
        /*0042*/ 	.short	(.L_40 - .L_39)


	//   ....[0]....
.L_39:
        /*0044*/ 	.word	0x00001e00


	//   ....[1]....
        /*0048*/ 	.word	0x00003800


	//   ....[2]....
        /*004c*/ 	.word	0x00003820


	//   ....[3]....
        /*0050*/ 	.word	0x00003850


	//   ....[4]....
        /*0054*/ 	.word	0x00004190


	//   ....[5]....
        /*0058*/ 	.word	0x00004200


	//   ....[6]....
        /*005c*/ 	.word	0x000042e0


	//   ....[7]....
        /*0060*/ 	.word	0x00004360


	//   ....[8]....
        /*0064*/ 	.word	0x00004470


	//   ....[9]....
        /*0068*/ 	.word	0x00004500


	//   ....[10]....
        /*006c*/ 	.word	0x000046e0


	//   ....[11]....
        /*0070*/ 	.word	0x00004840


	//----- nvinfo : EIATTR_COOP_GROUP_MASK_REGIDS
	.align		4
.L_40:
        /*0074*/ 	.byte	0x04, 0x29
        /*0076*/ 	.short	(.L_42 - .L_41)


	//   ....[0]....
.L_41:
        /*0078*/ 	.word	0xffffffff


	//   ....[1]....
        /*007c*/ 	.word	0xffffffff


	//   ....[2]....
        /*0080*/ 	.word	0xffffffff


	//   ....[3]....
        /*0084*/ 	.word	0xffffffff


	//   ....[4]....
        /*0088*/ 	.word	0xffffffff


	//   ....[5]....
        /*008c*/ 	.word	0xffffffff


	//   ....[6]....
        /*0090*/ 	.word	0xffffffff


	//   ....[7]....
        /*0094*/ 	.word	0xffffffff


	//   ....[8]....
        /*0098*/ 	.word	0xffffffff


	//   ....[9]....
        /*009c*/ 	.word	0xffffffff


	//   ....[10]....
        /*00a0*/ 	.word	0xffffffff


	//   ....[11]....
        /*00a4*/ 	.word	0xffffffff


	//   ....[12]....
        /*00a8*/ 	.word	0xffffffff


	//----- nvinfo : EIATTR_COOP_GROUP_INSTR_OFFSETS
	.align		4
.L_42:
        /*00ac*/ 	.byte	0x04, 0x28
        /*00ae*/ 	.short	(.L_44 - .L_43)


	//   ....[0]....
.L_43:
        /*00b0*/ 	.word	0x00000090


	//   ....[1]....
        /*00b4*/ 	.word	0x000004d0


	//   ....[2]....
        /*00b8*/ 	.word	0x000006a0


	//   ....[3]....
        /*00bc*/ 	.word	0x00000840


	//   ....[4]....
        /*00c0*/ 	.word	0x00000940


	//   ....[5]....
        /*00c4*/ 	.word	0x00000ab0


	//   ....[6]....
        /*00c8*/ 	.word	0x00000c10


	//   ....[7]....
        /*00cc*/ 	.word	0x00001ce0


	//   ....[8]....
        /*00d0*/ 	.word	0x00002c70


	//   ....[9]....
        /*00d4*/ 	.word	0x00002e80


	//   ....[10]....
        /*00d8*/ 	.word	0x00002eb0


	//   ....[11]....
        /*00dc*/ 	.word	0x000036e0


	//   ....[12]....
        /*00e0*/ 	.word	0x00003910


	//----- nvinfo : EIATTR_VRC_CTA_INIT_COUNT
	.align		4
.L_44:
        /*00e4*/ 	.byte	0x02, 0x4a
        /*00e6*/ 	.byte	0x80
	.zero		1


	//----- nvinfo : EIATTR_SYSCALL_OFFSETS
	.align		4
        /*00e8*/ 	.byte	0x04, 0x46
        /*00ea*/ 	.short	(.L_46 - .L_45)


	//   ....[0]....
.L_45:
        /*00ec*/ 	.word	0x000052b0


	//   ....[1]....
        /*00f0*/ 	.word	0x000053f0


	//   ....[2]....
        /*00f4*/ 	.word	0x00005c50


	//   ....[3]....
        /*00f8*/ 	.word	0x00007270


	//   ....[4]....
        /*00fc*/ 	.word	0x00008820


	//   ....[5]....
        /*0100*/ 	.word	0x00009df0


	//----- nvinfo : EIATTR_MBARRIER_INSTR_OFFSETS
	.align		4
.L_46:
        /*0104*/ 	.byte	0x04, 0x39
        /*0106*/ 	.short	(.L_48 - .L_47)


	//   ....[0]....
.L_47:
        /*0108*/ 	.word	0x000005b0
        /*010c*/ 	.word	0x000000ff
        /*0110*/ 	.word	0x00000000
        /*0114*/ 	.short	0x0100
        /*0116*/ 	.byte	0x05
	.zero		1


	//   ....[1]....
        /*0118*/ 	.word	0x000005c0
        /*011c*/ 	.word	0x000000ff
        /*0120*/ 	.word	0x00000038
        /*0124*/ 	.short	0x0100
        /*0126*/ 	.byte	0x05
	.zero		1


	//   ....[2]....
        /*0128*/ 	.word	0x000005d0
        /*012c*/ 	.word	0x000000ff
        /*0130*/ 	.word	0x00000008
        /*0134*/ 	.short	0x0100
        /*0136*/ 	.byte	0x05
	.zero		1


	//   ....[3]....
        /*0138*/ 	.word	0x000005e0
        /*013c*/ 	.word	0x000000ff
        /*0140*/ 	.word	0x00000040
        /*0144*/ 	.short	0x0100
        /*0146*/ 	.byte	0x05
	.zero		1


	//   ....[4]....
        /*0148*/ 	.word	0x000005f0
        /*014c*/ 	.word	0x000000ff
        /*0150*/ 	.word	0x00000010
        /*0154*/ 	.short	0x0100
        /*0156*/ 	.byte	0x05
	.zero		1


	//   ....[5]....
        /*0158*/ 	.word	0x00000600
        /*015c*/ 	.word	0x000000ff
        /*0160*/ 	.word	0x00000048
        /*0164*/ 	.short	0x0100
        /*0166*/ 	.byte	0x05
	.zero		1


	//   ....[6]....
        /*0168*/ 	.word	0x00000610
        /*016c*/ 	.word	0x000000ff
        /*0170*/ 	.word	0x00000018
        /*0174*/ 	.short	0x0100
        /*0176*/ 	.byte	0x05
	.zero		1


	//   ....[7]....
        /*0178*/ 	.word	0x00000620
        /*017c*/ 	.word	0x000000ff
        /*0180*/ 	.word	0x00000050
        /*0184*/ 	.short	0x0100
        /*0186*/ 	.byte	0x05
	.zero		1


	//   ....[8]....
        /*0188*/ 	.word	0x00000630
        /*018c*/ 	.word	0x000000ff
        /*0190*/ 	.word	0x00000020
        /*0194*/ 	.short	0x0100
        /*0196*/ 	.byte	0x05
	.zero		1


	//   ....[9]....
        /*0198*/ 	.word	0x00000640
        /*019c*/ 	.word	0x000000ff
        /*01a0*/ 	.word	0x00000058
        /*01a4*/ 	.short	0x0100
        /*01a6*/ 	.byte	0x05
	.zero		1


	//   ....[10]....
        /*01a8*/ 	.word	0x00000650
        /*01ac*/ 	.word	0x000000ff
        /*01b0*/ 	.word	0x00000028
        /*01b4*/ 	.short	0x0100
        /*01b6*/ 	.byte	0x05
	.zero		1


	//   ....[11]....
        /*01b8*/ 	.word	0x00000660
        /*01bc*/ 	.word	0x000000ff
        /*01c0*/ 	.word	0x00000060
        /*01c4*/ 	.short	0x0100
        /*01c6*/ 	.byte	0x05
	.zero		1


	//   ....[12]....
        /*01c8*/ 	.word	0x00000670
        /*01cc*/ 	.word	0x000000ff
        /*01d0*/ 	.word	0x00000030
        /*01d4*/ 	.short	0x0100
        /*01d6*/ 	.byte	0x05
	.zero		1


	//   ....[13]....
        /*01d8*/ 	.word	0x00000680
        /*01dc*/ 	.word	0x000000ff
        /*01e0*/ 	.word	0x00000068
        /*01e4*/ 	.short	0x0100
        /*01e6*/ 	.byte	0x05
	.zero		1


	//   ....[14]....
        /*01e8*/ 	.word	0x000007b0
        /*01ec*/ 	.word	0x000000ff
        /*01f0*/ 	.word	0x00000070
        /*01f4*/ 	.short	0x0100
        /*01f6*/ 	.byte	0x07
	.zero		1


	//   ....[15]....
        /*01f8*/ 	.word	0x000007c0
        /*01fc*/ 	.word	0x000000ff
        /*0200*/ 	.word	0x00000090
        /*0204*/ 	.short	0x0100
        /*0206*/ 	.byte	0x07
	.zero		1


	//   ....[16]....
        /*0208*/ 	.word	0x000007d0
        /*020c*/ 	.word	0x000000ff
        /*0210*/ 	.word	0x00000078
        /*0214*/ 	.short	0x0100
        /*0216*/ 	.byte	0x07
	.zero		1


	//   ....[17]....
        /*0218*/ 	.word	0x000007e0
        /*021c*/ 	.word	0x000000ff
        /*0220*/ 	.word	0x00000098
        /*0224*/ 	.short	0x0100
        /*0226*/ 	.byte	0x07
	.zero		1


	//   ....[18]....
        /*0228*/ 	.word	0x000007f0
        /*022c*/ 	.word	0x000000ff
        /*0230*/ 	.word	0x00000080
        /*0234*/ 	.short	0x0100
        /*0236*/ 	.byte	0x07
	.zero		1


	//   ....[19]....
        /*0238*/ 	.word	0x00000800
        /*023c*/ 	.word	0x000000ff
        /*0240*/ 	.word	0x000000a0
        /*0244*/ 	.short	0x0100
        /*0246*/ 	.byte	0x07
	.zero		1


	//   ....[20]....
        /*0248*/ 	.word	0x00000810
        /*024c*/ 	.word	0x000000ff
        /*0250*/ 	.word	0x00000088
        /*0254*/ 	.short	0x0100
        /*0256*/ 	.byte	0x07
	.zero		1


	//   ....[21]....
        /*0258*/ 	.word	0x00000820
        /*025c*/ 	.word	0x000000ff
        /*0260*/ 	.word	0x000000a8
        /*0264*/ 	.short	0x0100
        /*0266*/ 	.byte	0x07
	.zero		1


	//   ....[22]....
        /*0268*/ 	.word	0x00000910
        /*026c*/ 	.word	0x000000ff
        /*0270*/ 	.word	0x000000b0
        /*0274*/ 	.short	0x0100
        /*0276*/ 	.byte	0x05
	.zero		1


	//   ....[23]....
        /*0278*/ 	.word	0x00000920
        /*027c*/ 	.word	0x000000ff
        /*0280*/ 	.word	0x000000b8
        /*0284*/ 	.short	0x0100
        /*0286*/ 	.byte	0x05
	.zero		1


	//   ....[24]....
        /*0288*/ 	.word	0x00000a60
        /*028c*/ 	.word	0x000000ff
        /*0290*/ 	.word	0x000000c0
        /*0294*/ 	.short	0x0100
        /*0296*/ 	.byte	0x05
	.zero		1


	//   ....[25]....
        /*0298*/ 	.word	0x00000a70
        /*029c*/ 	.word	0x000000ff
        /*02a0*/ 	.word	0x000000d0
        /*02a4*/ 	.short	0x0100
        /*02a6*/ 	.byte	0x05
	.zero		1


	//   ....[26]....
        /*02a8*/ 	.word	0x00000a80
        /*02ac*/ 	.word	0x000000ff
        /*02b0*/ 	.word	0x000000c8
        /*02b4*/ 	.short	0x0100
        /*02b6*/ 	.byte	0x05
	.zero		1


	//   ....[27]....
        /*02b8*/ 	.word	0x00000a90
        /*02bc*/ 	.word	0x000000ff
        /*02c0*/ 	.word	0x000000d8
        /*02c4*/ 	.short	0x0100
        /*02c6*/ 	.byte	0x05
	.zero		1


	//   ....[28]....
        /*02c8*/ 	.word	0x00000bc0
        /*02cc*/ 	.word	0x000000ff
        /*02d0*/ 	.word	0x000000e0
        /*02d4*/ 	.short	0x0100
        /*02d6*/ 	.byte	0x07
	.zero		1


	//   ....[29]....
        /*02d8*/ 	.word	0x00000bd0
        /*02dc*/ 	.word	0x000000ff
        /*02e0*/ 	.word	0x000000f0
        /*02e4*/ 	.short	0x0100
        /*02e6*/ 	.byte	0x07
	.zero		1


	//   ....[30]....
        /*02e8*/ 	.word	0x00000be0
        /*02ec*/ 	.word	0x000000ff
        /*02f0*/ 	.word	0x000000e8
        /*02f4*/ 	.short	0x0100
        /*02f6*/ 	.byte	0x07
	.zero		1


	//   ....[31]....
        /*02f8*/ 	.word	0x00000bf0
        /*02fc*/ 	.word	0x000000ff
        /*0300*/ 	.word	0x000000f8
        /*0304*/ 	.short	0x0100
        /*0306*/ 	.byte	0x07
	.zero		1


	//   ....[32]....
        /*0308*/ 	.word	0x00000ce0
        /*030c*/ 	.word	0x000000ff
        /*0310*/ 	.word	0x00000100
        /*0314*/ 	.short	0x0100
        /*0316*/ 	.byte	0x05
	.zero		1


	//   ....[33]....
        /*0318*/ 	.word	0x00000cf0
        /*031c*/ 	.word	0x000000ff
        /*0320*/ 	.word	0x00000110
        /*0324*/ 	.short	0x0100
        /*0326*/ 	.byte	0x05
	.zero		1


	//   ....[34]....
        /*0328*/ 	.word	0x00000d00
        /*032c*/ 	.word	0x000000ff
        /*0330*/ 	.word	0x00000108
        /*0334*/ 	.short	0x0100
        /*0336*/ 	.byte	0x05
	.zero		1


	//   ....[35]....
        /*0338*/ 	.word	0x00000d10
        /*033c*/ 	.word	0x000000ff
        /*0340*/ 	.word	0x00000118
        /*0344*/ 	.short	0x0100
        /*0346*/ 	.byte	0x05
	.zero		1


	//   ....[36]....
        /*0348*/ 	.word	0x000015e0
        /*034c*/ 	.word	0x00000003
        /*0350*/ 	.word	0x00000110
        /*0354*/ 	.short	0x010a
        /*0356*/ 	.byte	0xff
	.zero		1


	//   ....[37]....
        /*0358*/ 	.word	0x00001610
        /*035c*/ 	.word	0x00000003
        /*0360*/ 	.word	0x00000100
        /*0364*/ 	.short	0x0101
        /*0366*/ 	.byte	0xff
	.zero		1


	//   ....[38]....
        /*0368*/ 	.word	0x000016e0
        /*036c*/ 	.word	0x000000ff
        /*0370*/ 	.word	0x00000038
        /*0374*/ 	.short	0x010a
        /*0376*/ 	.byte	0x08
	.zero		1


	//   ....[39]....
        /*0378*/ 	.word	0x00001780
        /*037c*/ 	.word	0x000000ff
        /*0380*/ 	.word	0x00000038
        /*0384*/ 	.short	0x010a
        /*0386*/ 	.byte	0x21
	.zero		1


	//   ....[40]....
        /*0388*/ 	.word	0x000018d0
        /*038c*/ 	.word	0x000000ff
        /*0390*/ 	.word	0x00000038
        /*0394*/ 	.short	0x010a
        /*0396*/ 	.byte	0x08
	.zero		1


	//   ....[41]....
        /*0398*/ 	.word	0x000019e0
        /*039c*/ 	.word	0x000000ff
        /*03a0*/ 	.word	0x000000b8
        /*03a4*/ 	.short	0x0101
        /*03a6*/ 	.byte	0x04
	.zero		1


	//   ....[42]....
        /*03a8*/ 	.word	0x00001a00
        /*03ac*/ 	.word	0x000000ff
        /*03b0*/ 	.word	0x00000038
        /*03b4*/ 	.short	0x010a
        /*03b6*/ 	.byte	0x08
	.zero		1


	//   ....[43]....
        /*03b8*/ 	.word	0x00001a80
        /*03bc*/ 	.word	0x000000ff
        /*03c0*/ 	.word	0x00000038
        /*03c4*/ 	.short	0x010a
        /*03c6*/ 	.byte	0x11
	.zero		1


	//   ....[44]....
        /*03c8*/ 	.word	0x00001bd0
        /*03cc*/ 	.word	0x000000ff
        /*03d0*/ 	.word	0x00000038
        /*03d4*/ 	.short	0x010a
        /*03d6*/ 	.byte	0x08
	.zero		1


	//   ....[45]....
        /*03d8*/ 	.word	0x00001d10
        /*03dc*/ 	.word	0x00000002
        /*03e0*/ 	.word	0x000000c0
        /*03e4*/ 	.short	0x010a
        /*03e6*/ 	.byte	0xff
	.zero		1


	//   ....[46]....
        /*03e8*/ 	.word	0x00001dd0
        /*03ec*/ 	.word	0x00000002
        /*03f0*/ 	.word	0x00000000
        /*03f4*/ 	.short	0x0101
        /*03f6*/ 	.byte	0xff
	.zero		1


	//   ....[47]....
        /*03f8*/ 	.word	0x00002330
        /*03fc*/ 	.word	0x000000ff
        /*0400*/ 	.word	0x00000000
        /*0404*/ 	.short	0x010a
        /*0406*/ 	.byte	0x05
	.zero		1


	//   ....[48]....
        /*0408*/ 	.word	0x000023c0
        /*040c*/ 	.word	0x000000ff
        /*0410*/ 	.word	0x00000000
        /*0414*/ 	.short	0x010a
        /*0416*/ 	.byte	0x05
	.zero		1


	//   ....[49]....
        /*0418*/ 	.word	0x00002450
        /*041c*/ 	.word	0x000000ff
        /*0420*/ 	.word	0x00000000
        /*0424*/ 	.short	0x010a
        /*0426*/ 	.byte	0x05
	.zero		1


	//   ....[50]....
        /*0428*/ 	.word	0x000024e0
        /*042c*/ 	.word	0x000000ff
        /*0430*/ 	.word	0x00000000
        /*0434*/ 	.short	0x010a
        /*0436*/ 	.byte	0x05
	.zero		1


	//   ....[51]....
        /*0438*/ 	.word	0x00002570
        /*043c*/ 	.word	0x000000ff
        /*0440*/ 	.word	0x00000000
        /*0444*/ 	.short	0x010a
        /*0446*/ 	.byte	0x05
	.zero		1


	//   ....[52]....
        /*0448*/ 	.word	0x00002600
        /*044c*/ 	.word	0x000000ff
        /*0450*/ 	.word	0x00000000
        /*0454*/ 	.short	0x010a
        /*0456*/ 	.byte	0x05
	.zero		1


	//   ....[53]....
        /*0458*/ 	.word	0x000026a0
        /*045c*/ 	.word	0x00000000
        /*0460*/ 	.word	0x00000000
        /*0464*/ 	.short	0x010a
        /*0466*/ 	.byte	0xff
	.zero		1


	//   ....[54]....
        /*0468*/ 	.word	0x000027c0
        /*046c*/ 	.word	0x00000000
        /*0470*/ 	.word	0x00000100
        /*0474*/ 	.short	0x010a
        /*0476*/ 	.byte	0xff
	.zero		1


	//   ....[55]....
        /*0478*/ 	.word	0x00002820
        /*047c*/ 	.word	0x00000004
        /*0480*/ 	.word	0x00000000
        /*0484*/ 	.short	0x0101
        /*0486*/ 	.byte	0xff
	.zero		1


	//   ....[56]....
        /*0488*/ 	.word	0x00002840
        /*048c*/ 	.word	0x000000ff
        /*0490*/ 	.word	0x000000d0
        /*0494*/ 	.short	0x010a
        /*0496*/ 	.byte	0x05
	.zero		1


	//   ....[57]....
        /*0498*/ 	.word	0x00002960
        /*049c*/ 	.word	0x00000000
        /*04a0*/ 	.word	0x000000c0
        /*04a4*/ 	.short	0x010a
        /*04a6*/ 	.byte	0xff
	.zero		1


	//   ....[58]....
        /*04a8*/ 	.word	0x00002a70
        /*04ac*/ 	.word	0x00000000
        /*04b0*/ 	.word	0x00000000
        /*04b4*/ 	.short	0x0101
        /*04b6*/ 	.byte	0xff
	.zero		1


	//   ....[59]....
        /*04b8*/ 	.word	0x00002b00
        /*04bc*/ 	.word	0x000000ff
        /*04c0*/ 	.word	0x000000d0
        /*04c4*/ 	.short	0x0106
        /*04c6*/ 	.byte	0x05
	.zero		1


	//   ....[60]....
        /*04c8*/ 	.word	0x00002b20
        /*04cc*/ 	.word	0x000000ff
        /*04d0*/ 	.word	0x000000d0
        /*04d4*/ 	.short	0x010a
        /*04d6*/ 	.byte	0x05
	.zero		1


	//   ....[61]....
        /*04d8*/ 	.word	0x00002bb0
        /*04dc*/ 	.word	0x000000ff
        /*04e0*/ 	.word	0x000000d0
        /*04e4*/ 	.short	0x0106
        /*04e6*/ 	.byte	0x04
	.zero		1


	//   ....[62]....
        /*04e8*/ 	.word	0x00002bf0
        /*04ec*/ 	.word	0x00000000
        /*04f0*/ 	.word	0x000000d0
        /*04f4*/ 	.short	0x010a
        /*04f6*/ 	.byte	0xff
	.zero		1


	//   ....[63]....
        /*04f8*/ 	.word	0x000030f0
        /*04fc*/ 	.word	0x00000000
        /*0500*/ 	.word	0x000000c0
        /*0504*/ 	.short	0x010a
        /*0506*/ 	.byte	0xff
	.zero		1


	//   ....[64]....
        /*0508*/ 	.word	0x00003200
        /*050c*/ 	.word	0x00000003
        /*0510*/ 	.word	0x00000000
        /*0514*/ 	.short	0x0101
        /*0516*/ 	.byte	0xff
	.zero		1


	//   ....[65]....
        /*0518*/ 	.word	0x00003210
        /*051c*/ 	.word	0x000000ff
        /*0520*/ 	.word	0x00000000
        /*0524*/ 	.short	0x010a
        /*0526*/ 	.byte	0x04
	.zero		1


	//   ....[66]....
        /*0528*/ 	.word	0x00003230
        /*052c*/ 	.word	0x000000ff
        /*0530*/ 	.word	0x000000f0
        /*0534*/ 	.short	0x010a
        /*0536*/ 	.byte	0x08
	.zero		1


	//   ....[67]....
        /*0538*/ 	.word	0x00003300
        /*053c*/ 	.word	0x000000ff
        /*0540*/ 	.word	0x00000000
        /*0544*/ 	.short	0x010a
        /*0546*/ 	.byte	0x07
	.zero		1


	//   ....[68]....
        /*0548*/ 	.word	0x00003440
        /*054c*/ 	.word	0x000000ff
        /*0550*/ 	.word	0x00000000
        /*0554*/ 	.short	0x010a
        /*0556*/ 	.byte	0x04
	.zero		1


	//   ....[69]....
        /*0558*/ 	.word	0x00003630
        /*055c*/ 	.word	0x000000ff
        /*0560*/ 	.word	0x00000000
        /*0564*/ 	.short	0x010a
        /*0566*/ 	.byte	0x05
	.zero		1


	//   ....[70]....
        /*0568*/ 	.word	0x000036c0
        /*056c*/ 	.word	0x000000ff
        /*0570*/ 	.word	0x00000000
        /*0574*/ 	.short	0x010a
        /*0576*/ 	.byte	0x07
	.zero		1


	//   ....[71]....
        /*0578*/ 	.word	0x00003b40
        /*057c*/ 	.word	0x00000000
        /*0580*/ 	.word	0x000000c0
        /*0584*/ 	.short	0x010a
        /*0586*/ 	.byte	0xff
	.zero		1


	//   ....[72]....
        /*0588*/ 	.word	0x00003c00
        /*058c*/ 	.word	0x00000000
        /*0590*/ 	.word	0x00000000
        /*0594*/ 	.short	0x0101
        /*0596*/ 	.byte	0xff
	.zero		1


	//   ....[73]....
        /*0598*/ 	.word	0x00003f20
        /*059c*/ 	.word	0x000000ff
        /*05a0*/ 	.word	0x000000b8
        /*05a4*/ 	.short	0x010a
        /*05a6*/ 	.byte	0x07
	.zero		1


	//   ....[74]....
        /*05a8*/ 	.word	0x00004110
        /*05ac*/ 	.word	0x000000ff
        /*05b0*/ 	.word	0x00000090
        /*05b4*/ 	.short	0x010a
        /*05b6*/ 	.byte	0x07
	.zero		1


	//   ....[75]....
        /*05b8*/ 	.word	0x00004280
        /*05bc*/ 	.word	0x000000ff
        /*05c0*/ 	.word	0x00000070
        /*05c4*/ 	.short	0x010b
        /*05c6*/ 	.byte	0x07
	.zero		1


	//   ....[76]....
        /*05c8*/ 	.word	0x00004290
        /*05cc*/ 	.word	0x000000ff
        /*05d0*/ 	.word	0x00000000
        /*05d4*/ 	.short	0x0101
        /*05d6*/ 	.byte	0x08
	.zero		1


	//   ....[77]....
        /*05d8*/ 	.word	0x000042b0
        /*05dc*/ 	.word	0x000000ff
        /*05e0*/ 	.word	0x00000098
        /*05e4*/ 	.short	0x010a
        /*05e6*/ 	.byte	0x07
	.zero		1


	//   ....[78]....
        /*05e8*/ 	.word	0x00004410
        /*05ec*/ 	.word	0x000000ff
        /*05f0*/ 	.word	0x00000078
        /*05f4*/ 	.short	0x010b
        /*05f6*/ 	.byte	0x07
	.zero		1


	//   ....[79]....
        /*05f8*/ 	.word	0x00004420
        /*05fc*/ 	.word	0x000000ff
        /*0600*/ 	.word	0x00000000
        /*0604*/ 	.short	0x0101
        /*0606*/ 	.byte	0x08
	.zero		1


	//   ....[80]....
        /*0608*/ 	.word	0x00004430
        /*060c*/ 	.word	0x000000ff
        /*0610*/ 	.word	0x000000a0
        /*0614*/ 	.short	0x010a
        /*0616*/ 	.byte	0x07
	.zero		1


	//   ....[81]....
        /*0618*/ 	.word	0x000045d0
        /*061c*/ 	.word	0x000000ff
        /*0620*/ 	.word	0x00000080
        /*0624*/ 	.short	0x010b
        /*0626*/ 	.byte	0x07
	.zero		1


	//   ....[82]....
        /*0628*/ 	.word	0x00004640
        /*062c*/ 	.word	0x000000ff
        /*0630*/ 	.word	0x00000000
        /*0634*/ 	.short	0x0101
        /*0636*/ 	.byte	0x08
	.zero		1


	//   ....[83]....
        /*0638*/ 	.word	0x00004670
        /*063c*/ 	.word	0x000000ff
        /*0640*/ 	.word	0x000000a8
        /*0644*/ 	.short	0x010a
        /*0646*/ 	.byte	0x07
	.zero		1


	//   ....[84]....
        /*0648*/ 	.word	0x00004880
        /*064c*/ 	.word	0x000000ff
        /*0650*/ 	.word	0x00000088
        /*0654*/ 	.short	0x010b
        /*0656*/ 	.byte	0x07
	.zero		1


	//   ....[85]....
        /*0658*/ 	.word	0x000048a0
        /*065c*/ 	.word	0x000000ff
        /*0660*/ 	.word	0x00000000
        /*0664*/ 	.short	0x0101
        /*0666*/ 	.byte	0x0d
	.zero		1


	//   ....[86]....
        /*0668*/ 	.word	0x000048d0
        /*066c*/ 	.word	0x000000ff
        /*0670*/ 	.word	0x00000090
        /*0674*/ 	.short	0x010a
        /*0676*/ 	.byte	0x07
	.zero		1


	//   ....[87]....
        /*0678*/ 	.word	0x000048f0
        /*067c*/ 	.word	0x000000ff
        /*0680*/ 	.word	0x00000098
        /*0684*/ 	.short	0x010a
        /*0686*/ 	.byte	0x07
	.zero		1


	//   ....[88]....
        /*0688*/ 	.word	0x00004910
        /*068c*/ 	.word	0x000000ff
        /*0690*/ 	.word	0x000000a0
        /*0694*/ 	.short	0x010a
        /*0696*/ 	.byte	0x07
	.zero		1


	//   ....[89]....
        /*0698*/ 	.word	0x00004950
        /*069c*/ 	.word	0x00000000
        /*06a0*/ 	.word	0x000000a8
        /*06a4*/ 	.short	0x010a
        /*06a6*/ 	.byte	0xff
	.zero		1


	//   ....[90]....
        /*06a8*/ 	.word	0x00004c80
        /*06ac*/ 	.word	0x00000000
        /*06b0*/ 	.word	0x000000c0
        /*06b4*/ 	.short	0x010a
        /*06b6*/ 	.byte	0xff
	.zero		1


	//   ....[91]....
        /*06b8*/ 	.word	0x00004d90
        /*06bc*/ 	.word	0x00000000
        /*06c0*/ 	.word	0x00000000
        /*06c4*/ 	.short	0x0101
        /*06c6*/ 	.byte	0xff
	.zero		1


	//   ....[92]....
        /*06c8*/ 	.word	0x000057f0
        /*06cc*/ 	.word	0x00000003
        /*06d0*/ 	.word	0x00000070
        /*06d4*/ 	.short	0x010a
        /*06d6*/ 	.byte	0xff
	.zero		1


	//   ....[93]....
        /*06d8*/ 	.word	0x00005830
        /*06dc*/ 	.word	0x000000c1
        /*06e0*/ 	.word	0x000000e0
        /*06e4*/ 	.short	0x010a
        /*06e6*/ 	.byte	0xff
	.zero		1


	//   ....[94]....
        /*06e8*/ 	.word	0x00005960
        /*06ec*/ 	.word	0x00000003
        /*06f0*/ 	.word	0x00000070
        /*06f4*/ 	.short	0x010a
        /*06f6*/ 	.byte	0xff
	.zero		1


	//   ....[95]....
        /*06f8*/ 	.word	0x00005ac0
        /*06fc*/ 	.word	0x00000000
        /*0700*/ 	.word	0x00000000
        /*0704*/ 	.short	0x0101
        /*0706*/ 	.byte	0xff
	.zero		1


	//   ....[96]....
        /*0708*/ 	.word	0x00005b20
        /*070c*/ 	.word	0x000000c1
        /*0710*/ 	.word	0x000000e0
        /*0714*/ 	.short	0x010a
        /*0716*/ 	.byte	0xff
	.zero		1


	//   ....[97]....
        /*0718*/ 	.word	0x00006ed0
        /*071c*/ 	.word	0x000000cc
        /*0720*/ 	.word	0x00000070
        /*0724*/ 	.short	0x010a
        /*0726*/ 	.byte	0xff
	.zero		1


	//   ....[98]....
        /*0728*/ 	.word	0x00006fa0
        /*072c*/ 	.word	0x000000cc
        /*0730*/ 	.word	0x00000070
        /*0734*/ 	.short	0x010a
        /*0736*/ 	.byte	0xff
	.zero		1


	//   ....[99]....
        /*0738*/ 	.word	0x000070e0
        /*073c*/ 	.word	0x00000003
        /*0740*/ 	.word	0x00000000
        /*0744*/ 	.short	0x0101
        /*0746*/ 	.byte	0xff
	.zero		1


	//   ....[100]....
        /*0748*/ 	.word	0x00008480
        /*074c*/ 	.word	0x00000000
        /*0750*/ 	.word	0x00000070
        /*0754*/ 	.short	0x010a
        /*0756*/ 	.byte	0xff
	.zero		1


	//   ....[101]....
        /*0758*/ 	.word	0x00008550
        /*075c*/ 	.word	0x00000000
        /*0760*/ 	.word	0x00000070
        /*0764*/ 	.short	0x010a
        /*0766*/ 	.byte	0xff
	.zero		1


	//   ....[102]....
        /*0768*/ 	.word	0x000086b0
        /*076c*/ 	.word	0x00000000
        /*0770*/ 	.word	0x00000000
        /*0774*/ 	.short	0x0101
        /*0776*/ 	.byte	0xff
	.zero		1


	//   ....[103]....
        /*0778*/ 	.word	0x00009a60
        /*077c*/ 	.word	0x00000000
        /*0780*/ 	.word	0x00000070
        /*0784*/ 	.short	0x010a
        /*0786*/ 	.byte	0xff
	.zero		1


	//   ....[104]....
        /*0788*/ 	.word	0x00009b30
        /*078c*/ 	.word	0x00000000
        /*0790*/ 	.word	0x00000070
        /*0794*/ 	.short	0x010a
        /*0796*/ 	.byte	0xff
	.zero		1


	//   ....[105]....
        /*0798*/ 	.word	0x00009c90
        /*079c*/ 	.word	0x00000000
        /*07a0*/ 	.word	0x00000000
        /*07a4*/ 	.short	0x0101
        /*07a6*/ 	.byte	0xff
	.zero		1


	//   ....[106]....
        /*07a8*/ 	.word	0x0000a180
        /*07ac*/ 	.word	0x000000ff
        /*07b0*/ 	.word	0x00000000
        /*07b4*/ 	.short	0x0101
        /*07b6*/ 	.byte	0x05
	.zero		1


	//   ....[107]....
        /*07b8*/ 	.word	0x0000b100
        /*07bc*/ 	.word	0x00000003
        /*07c0*/ 	.word	0x00000110
        /*07c4*/ 	.short	0x010a
        /*07c6*/ 	.byte	0xff
	.zero		1


	//   ....[108]....
        /*07c8*/ 	.word	0x0000b160
        /*07cc*/ 	.word	0x00000002
        /*07d0*/ 	.word	0x00000038
        /*07d4*/ 	.short	0x010a
        /*07d6*/ 	.byte	0xff
	.zero		1


	//   ....[109]....
        /*07d8*/ 	.word	0x0000b1c0
        /*07dc*/ 	.word	0x00000002
        /*07e0*/ 	.word	0x00000038
        /*07e4*/ 	.short	0x010a
        /*07e6*/ 	.byte	0xff
	.zero		1


	//   ....[110]....
        /*07e8*/ 	.word	0x0000b210
        /*07ec*/ 	.word	0x00000002
        /*07f0*/ 	.word	0x000000c0
        /*07f4*/ 	.short	0x010a
        /*07f6*/ 	.byte	0xff
	.zero		1


	//   ....[111]....
        /*07f8*/ 	.word	0x0000b270
        /*07fc*/ 	.word	0x00000000
        /*0800*/ 	.word	0x00000000
        /*0804*/ 	.short	0x010a
        /*0806*/ 	.byte	0xff
	.zero		1


	//   ....[112]....
        /*0808*/ 	.word	0x0000b2d0
        /*080c*/ 	.word	0x00000000
        /*0810*/ 	.word	0x00000000
        /*0814*/ 	.short	0x010a
        /*0816*/ 	.byte	0xff
	.zero		1


	//   ....[113]....
        /*0818*/ 	.word	0x0000b330
        /*081c*/ 	.word	0x00000000
        /*0820*/ 	.word	0x00000000
        /*0824*/ 	.short	0x010a
        /*0826*/ 	.byte	0xff
	.zero		1


	//   ....[114]....
        /*0828*/ 	.word	0x0000b390
        /*082c*/ 	.word	0x00000000
        /*0830*/ 	.word	0x00000000
        /*0834*/ 	.short	0x010a
        /*0836*/ 	.byte	0xff
	.zero		1


	//   ....[115]....
        /*0838*/ 	.word	0x0000b3f0
        /*083c*/ 	.word	0x00000000
        /*0840*/ 	.word	0x00000000
        /*0844*/ 	.short	0x010a
        /*0846*/ 	.byte	0xff
	.zero		1


	//   ....[116]....
        /*0848*/ 	.word	0x0000b450
        /*084c*/ 	.word	0x00000000
        /*0850*/ 	.word	0x00000000
        /*0854*/ 	.short	0x010a
        /*0856*/ 	.byte	0xff
	.zero		1


	//   ....[117]....
        /*0858*/ 	.word	0x0000b4a0
        /*085c*/ 	.word	0x00000000
        /*0860*/ 	.word	0x00000100
        /*0864*/ 	.short	0x010a
        /*0866*/ 	.byte	0xff
	.zero		1


	//   ....[118]....
        /*0868*/ 	.word	0x0000b500
        /*086c*/ 	.word	0x00000000
        /*0870*/ 	.word	0x000000d0
        /*0874*/ 	.short	0x010a
        /*0876*/ 	.byte	0xff
	.zero		1


	//   ....[119]....
        /*0878*/ 	.word	0x0000b550
        /*087c*/ 	.word	0x00000000
        /*0880*/ 	.word	0x000000c0
        /*0884*/ 	.short	0x010a
        /*0886*/ 	.byte	0xff
	.zero		1


	//   ....[120]....
        /*0888*/ 	.word	0x0000b5b0
        /*088c*/ 	.word	0x00000000
        /*0890*/ 	.word	0x000000d0
        /*0894*/ 	.short	0x010a
        /*0896*/ 	.byte	0xff
	.zero		1


	//   ....[121]....
        /*0898*/ 	.word	0x0000b600
        /*089c*/ 	.word	0x00000000
        /*08a0*/ 	.word	0x000000c0
        /*08a4*/ 	.short	0x010a
        /*08a6*/ 	.byte	0xff
	.zero		1


	//   ....[122]....
        /*08a8*/ 	.word	0x0000b660
        /*08ac*/ 	.word	0x00000003
        /*08b0*/ 	.word	0x000000f0
        /*08b4*/ 	.short	0x010a
        /*08b6*/ 	.byte	0xff
	.zero		1


	//   ....[123]....
        /*08b8*/ 	.word	0x0000b6c0
        /*08bc*/ 	.word	0x00000000
        /*08c0*/ 	.word	0x00000000
        /*08c4*/ 	.short	0x010a
        /*08c6*/ 	.byte	0xff
	.zero		1


	//   ....[124]....
        /*08c8*/ 	.word	0x0000b720
        /*08cc*/ 	.word	0x00000000
        /*08d0*/ 	.word	0x00000000
        /*08d4*/ 	.short	0x010a
        /*08d6*/ 	.byte	0xff
	.zero		1


	//   ....[125]....
        /*08d8*/ 	.word	0x0000b780
        /*08dc*/ 	.word	0x00000000
        /*08e0*/ 	.word	0x00000000
        /*08e4*/ 	.short	0x010a
        /*08e6*/ 	.byte	0xff
	.zero		1


	//   ....[126]....
        /*08e8*/ 	.word	0x0000b7d0
        /*08ec*/ 	.word	0x00000000
        /*08f0*/ 	.word	0x000000c0
        /*08f4*/ 	.short	0x010a
        /*08f6*/ 	.byte	0xff
	.zero		1


	//   ....[127]....
        /*08f8*/ 	.word	0x0000b830
        /*08fc*/ 	.word	0x00000000
        /*0900*/ 	.word	0x000000b8
        /*0904*/ 	.short	0x010a
        /*0906*/ 	.byte	0xff
	.zero		1


	//   ....[128]....
        /*0908*/ 	.word	0x0000b890
        /*090c*/ 	.word	0x00000003
        /*0910*/ 	.word	0x00000090
        /*0914*/ 	.short	0x010a
        /*0916*/ 	.byte	0xff
	.zero		1


	//   ....[129]....
        /*0918*/ 	.word	0x0000b8f0
        /*091c*/ 	.word	0x00000003
        /*0920*/ 	.word	0x00000098
        /*0924*/ 	.short	0x010a
        /*0926*/ 	.byte	0xff
	.zero		1


	//   ....[130]....
        /*0928*/ 	.word	0x0000b950
        /*092c*/ 	.word	0x00000003
        /*0930*/ 	.word	0x000000a0
        /*0934*/ 	.short	0x010a
        /*0936*/ 	.byte	0xff
	.zero		1


	//   ....[131]....
        /*0938*/ 	.word	0x0000b9b0
        /*093c*/ 	.word	0x00000003
        /*0940*/ 	.word	0x000000a8
        /*0944*/ 	.short	0x010a
        /*0946*/ 	.byte	0xff
	.zero		1


	//   ....[132]....
        /*0948*/ 	.word	0x0000ba10
        /*094c*/ 	.word	0x00000000
        /*0950*/ 	.word	0x00000090
        /*0954*/ 	.short	0x010a
        /*0956*/ 	.byte	0xff
	.zero		1


	//   ....[133]....
        /*0958*/ 	.word	0x0000ba70
        /*095c*/ 	.word	0x00000000
        /*0960*/ 	.word	0x00000098
        /*0964*/ 	.short	0x010a
        /*0966*/ 	.byte	0xff
	.zero		1


	//   ....[134]....
        /*0968*/ 	.word	0x0000bad0
        /*096c*/ 	.word	0x00000000
        /*0970*/ 	.word	0x000000a0
        /*0974*/ 	.short	0x010a
        /*0976*/ 	.byte	0xff
	.zero		1


	//   ....[135]....
        /*0978*/ 	.word	0x0000bb20
        /*097c*/ 	.word	0x00000000
        /*0980*/ 	.word	0x000000c0
        /*0984*/ 	.short	0x010a
        /*0986*/ 	.byte	0xff
	.zero		1


	//   ....[136]....
        /*0988*/ 	.word	0x0000bb70
        /*098c*/ 	.word	0x00000003
        /*0990*/ 	.word	0x00000070
        /*0994*/ 	.short	0x010a
        /*0996*/ 	.byte	0xff
	.zero		1


	//   ....[137]....
        /*0998*/ 	.word	0x0000bbc0
        /*099c*/ 	.word	0x000000c1
        /*09a0*/ 	.word	0x000000e0
        /*09a4*/ 	.short	0x010a
        /*09a6*/ 	.byte	0xff
	.zero		1


	//   ....[138]....
        /*09a8*/ 	.word	0x0000bc10
        /*09ac*/ 	.word	0x000000cc
        /*09b0*/ 	.word	0x00000070
        /*09b4*/ 	.short	0x010a
        /*09b6*/ 	.byte	0xff
	.zero		1


	//   ....[139]....
        /*09b8*/ 	.word	0x0000bc60
        /*09bc*/ 	.word	0x00000000
        /*09c0*/ 	.word	0x00000070
        /*09c4*/ 	.short	0x010a
        /*09c6*/ 	.byte	0xff
	.zero		1


	//   ....[140]....
        /*09c8*/ 	.word	0x0000bcb0
        /*09cc*/ 	.word	0x00000000
        /*09d0*/ 	.word	0x00000070
        /*09d4*/ 	.short	0x010a
        /*09d6*/ 	.byte	0xff
	.zero		1


	//----- nvinfo : EIATTR_NUM_MBARRIERS
	.align		4
.L_48:
        /*09d8*/ 	.byte	0x03, 0x38
        /*09da*/ 	.short	0x0024


	//----- nvinfo : EIATTR_EXIT_INSTR_OFFSETS
	.align		4
        /*09dc*/ 	.byte	0x04, 0x1c
        /*09de*/ 	.short	(.L_50 - .L_49)


	//   ....[0]....
.L_49:
        /*09e0*/ 	.word	0x000026d0


	//   ....[1]....
        /*09e4*/ 	.word	0x00002bc0


	//   ....[2]....
        /*09e8*/ 	.word	0x00002c20


	//   ....[3]....
        /*09ec*/ 	.word	0x00003920


	//   ....[4]....
        /*09f0*/ 	.word	0x00004980


	//   ....[5]....
        /*09f4*/ 	.word	0x000049c0


	//   ....[6]....
        /*09f8*/ 	.word	0x0000b0f0


	//----- nvinfo : EIATTR_MAX_THREADS
	.align		4
.L_50:
        /*09fc*/ 	.byte	0x04, 0x05
        /*09fe*/ 	.short	(.L_52 - .L_51)
.L_51:
        /*0a00*/ 	.word	0x00000100
        /*0a04*/ 	.word	0x00000001
        /*0a08*/ 	.word	0x00000001


	//----- nvinfo : EIATTR_CRS_STACK_SIZE
	.align		4
.L_52:
        /*0a0c*/ 	.byte	0x04, 0x1e
        /*0a0e*/ 	.short	(.L_54 - .L_53)
.L_53:
        /*0a10*/ 	.word	0x00000000


	//----- nvinfo : EIATTR_CBANK_PARAM_SIZE
	.align		4
.L_54:
        /*0a14*/ 	.byte	0x03, 0x19
        /*0a16*/ 	.short	0x0800


	//----- nvinfo : EIATTR_PARAM_CBANK
	.align		4
        /*0a18*/ 	.byte	0x04, 0x0a
        /*0a1a*/ 	.short	(.L_56 - .L_55)
	.align		4
.L_55:
        /*0a1c*/ 	.word	index@(.nv.constant0._ZN7cutlass13device_kernelINS_4gemm6kernel13GemmUniversalIN4cute5tupleIJiiiiEEENS1_10collective13CollectiveMmaINS1_35MainloopSm100TmaUmmaWarpSpecializedILi7ELi2ELi2ENS5_IJNS4_1CILi1EEESB_SB_EEEEENS5_IJNSA_ILi128EEENSA_ILi256EEENSA_ILi64EEEEEENS_12float_e5m2_tENS5_IJlSB_lEEESI_SJ_NS4_8TiledMMAINS4_8MMA_AtomIJNS4_10MMA_TraitsINS4_19SM100_MMA_F8F6F4_SSEJSI_SI_fSE_SF_NS4_17integral_constantINS4_4UMMA5MajorELSQ_0EEESR_NSO_INSP_7ScaleInELSS_0EEEST_EEEEEENS4_6LayoutISC_NS5_IJNSA_ILi0EEESX_SX_EEEEENS5_IJNS4_10UnderscoreES10_S10_EEEEENS4_13SM90_TMA_LOADENS4_14ComposedLayoutINS4_7SwizzleILi2ELi4ELi3EEENS4_18smem_ptr_flag_bitsILi8EEENSW_INS5_IJNSA_ILi8EEESG_EEENS5_IJSG_SB_EEEEEEEvNS4_8identityES13_S1D_vS1E_EENS_8epilogue10collective18CollectiveEpilogueINS1G_23Sm100TmaWarpSpecializedILi4ELi2ELi64ELb0ELb0EEEJSH_NS5_IJNSW_ISE_SB_EENSW_ISG_SB_EEEEESI_SJ_SI_SJ_NS1G_6fusion15FusionCallbacksIS1K_NS1O_17LinearCombinationISI_fSI_fLNS_15FloatRoundStyleE2EEESH_S1N_JEEENS4_5SM1004TMEM4LOAD26SM100_TMEM_LOAD_32dp32b64xES13_S1D_NS4_39AutoVectorizingCopyWithAssumedAlignmentILi128EEENS4_14SM90_TMA_STOREES1D_S1Z_S1Z_EEEvvEEEEvNT_6ParamsE)
        /*0a20*/ 	.short	0x0380
        /*0a22*/ 	.short	0x0800


	//----- nvinfo : EIATTR_SW_WAR
	.align		4
.L_56:
        /*0a24*/ 	.byte	0x04, 0x36
        /*0a26*/ 	.short	(.L_58 - .L_57)
.L_57:
        /*0a28*/ 	.word	0x00000008
.L_58:


//--------------------- .nv.callgraph             --------------------------
	.section	.nv.callgraph,"",@"SHT_CUDA_CALLGRAPH"
	.align	4
	.sectionentsize	8
	.align		4
        /*0000*/ 	.word	0x00000000
	.align		4
        /*0004*/ 	.word	0xffffffff
	.align		4
        /*0008*/ 	.word	index@(_ZN7cutlass13device_kernelINS_4gemm6kernel13GemmUniversalIN4cute5tupleIJiiiiEEENS1_10collective13CollectiveMmaINS1_35MainloopSm100TmaUmmaWarpSpecializedILi7ELi2ELi2ENS5_IJNS4_1CILi1EEESB_SB_EEEEENS5_IJNSA_ILi128EEENSA_ILi256EEENSA_ILi64EEEEEENS_12float_e5m2_tENS5_IJlSB_lEEESI_SJ_NS4_8TiledMMAINS4_8MMA_AtomIJNS4_10MMA_TraitsINS4_19SM100_MMA_F8F6F4_SSEJSI_SI_fSE_SF_NS4_17integral_constantINS4_4UMMA5MajorELSQ_0EEESR_NSO_INSP_7ScaleInELSS_0EEEST_EEEEEENS4_6LayoutISC_NS5_IJNSA_ILi0EEESX_SX_EEEEENS5_IJNS4_10UnderscoreES10_S10_EEEEENS4_13SM90_TMA_LOADENS4_14ComposedLayoutINS4_7SwizzleILi2ELi4ELi3EEENS4_18smem_ptr_flag_bitsILi8EEENSW_INS5_IJNSA_ILi8EEESG_EEENS5_IJSG_SB_EEEEEEEvNS4_8identityES13_S1D_vS1E_EENS_8epilogue10collective18CollectiveEpilogueINS1G_23Sm100TmaWarpSpecializedILi4ELi2ELi64ELb0ELb0EEEJSH_NS5_IJNSW_ISE_SB_EENSW_ISG_SB_EEEEESI_SJ_SI_SJ_NS1G_6fusion15FusionCallbacksIS1K_NS1O_17LinearCombinationISI_fSI_fLNS_15FloatRoundStyleE2EEESH_S1N_JEEENS4_5SM1004TMEM4LOAD26SM100_TMEM_LOAD_32dp32b64xES13_S1D_NS4_39AutoVectorizingCopyWithAssumedAlignmentILi128EEENS4_14SM90_TMA_STOREES1D_S1Z_S1Z_EEEvvEEEEvNT_6ParamsE)
	.align		4
        /*000c*/ 	.word	index@(__assertfail)
	.align		4
        /*0010*/ 	.word	0x00000000
	.align		4
        /*0014*/ 	.word	0xfffffffe
	.align		4
        /*0018*/ 	.word	0x00000000
	.align		4
        /*001c*/ 	.word	0xfffffffd
	.align		4
        /*0020*/ 	.word	0x00000000
	.align		4
        /*0024*/ 	.word	0xfffffffc


//--------------------- .nv.constant4             --------------------------
	.section	.nv.constant4,"a",@progbits
	.align	8
	.align		8
.nv.constant4:
        /*0000*/ 	.dword	__assertfail
	.align		8
        /*0008*/ 	.dword	__unnamed_1
	.align		8
        /*0010*/ 	.dword	__unnamed_2
	.align		8
        /*0018*/ 	.dword	__unnamed_3
	.align		8
        /*0020*/ 	.dword	_ZN39_INTERNAL_1ca87e7f_4_k_cu_e17fb942_80664cuda3std3__45__cpo5beginE
	.align		8
        /*0028*/ 	.dword	_ZN39_INTERNAL_1ca87e7f_4_k_cu_e17fb942_80664cuda3std3__45__cpo3endE
	.align		8
        /*0030*/ 	.dword	_ZN39_INTERNAL_1ca87e7f_4_k_cu_e17fb942_80664cuda3std3__45__cpo6cbeginE
	.align		8
        /*0038*/ 	.dword	_ZN39_INTERNAL_1ca87e7f_4_k_cu_e17fb942_80664cuda3std3__45__cpo4cendE
	.align		8
        /*0040*/ 	.dword	_ZN39_INTERNAL_1ca87e7f_4_k_cu_e17fb942_80664cuda3std3__441_GLOBAL__N__1ca87e7f_4_k_cu_e17fb942_80666ignoreE
	.align		8
        /*0048*/ 	.dword	_ZN39_INTERNAL_1ca87e7f_4_k_cu_e17fb942_80664cuda3std3__419piecewise_constructE
	.align		8
        /*0050*/ 	.dword	_ZN39_INTERNAL_1ca87e7f_4_k_cu_e17fb942_80664cuda3std3__48in_placeE
	.align		8
        /*0058*/ 	.dword	_ZN39_INTERNAL_1ca87e7f_4_k_cu_e17fb942_80664cuda3std6ranges3__45__cpo4swapE
	.align		8
        /*0060*/ 	.dword	_ZN39_INTERNAL_1ca87e7f_4_k_cu_e17fb942_80664cuda3std6ranges3__45__cpo9iter_moveE
	.align		8
        /*0068*/ 	.dword	_ZN39_INTERNAL_1ca87e7f_4_k_cu_e17fb942_80664cute7productE
	.align		8
        /*0070*/ 	.dword	_ZN39_INTERNAL_1ca87e7f_4_k_cu_e17fb942_80664cute1_E
	.align		8
        /*0078*/ 	.dword	$str$25
	.align		8
        /*0080*/ 	.dword	$str$26
	.align		8
        /*0088*/ 	.dword	$str$27
	.align		8
        /*0090*/ 	.dword	$str$28


//--------------------- .text._ZN7cutlass13device_kernelINS_4gemm6kernel13GemmUniversalIN4cute5tupleIJiiiiEEENS1_10collective13CollectiveMmaINS1_35MainloopSm100TmaUmmaWarpSpecializedILi7ELi2ELi2ENS5_IJNS4_1CILi1EEESB_SB_EEEEENS5_IJNSA_ILi128EEENSA_ILi256EEENSA_ILi64EEEEEENS_12float_e5m2_tENS5_IJlSB_lEEESI_SJ_NS4_8TiledMMAINS4_8MMA_AtomIJNS4_10MMA_TraitsINS4_19SM100_MMA_F8F6F4_SSEJSI_SI_fSE_SF_NS4_17integral_constantINS4_4UMMA5MajorELSQ_0EEESR_NSO_INSP_7ScaleInELSS_0EEEST_EEEEEENS4_6LayoutISC_NS5_IJNSA_ILi0EEESX_SX_EEEEENS5_IJNS4_10UnderscoreES10_S10_EEEEENS4_13SM90_TMA_LOADENS4_14ComposedLayoutINS4_7SwizzleILi2ELi4ELi3EEENS4_18smem_ptr_flag_bitsILi8EEENSW_INS5_IJNSA_ILi8EEESG_EEENS5_IJSG_SB_EEEEEEEvNS4_8identityES13_S1D_vS1E_EENS_8epilogue10collective18CollectiveEpilogueINS1G_23Sm100TmaWarpSpecializedILi4ELi2ELi64ELb0ELb0EEEJSH_NS5_IJNSW_ISE_SB_EENSW_ISG_SB_EEEEESI_SJ_SI_SJ_NS1G_6fusion15FusionCallbacksIS1K_NS1O_17LinearCombinationISI_fSI_fLNS_15FloatRoundStyleE2EEESH_S1N_JEEENS4_5SM1004TMEM4LOAD26SM100_TMEM_LOAD_32dp32b64xES13_S1D_NS4_39AutoVectorizingCopyWithAssumedAlignmentILi128EEENS4_14SM90_TMA_STOREES1D_S1Z_S1Z_EEEvvEEEEvNT_6ParamsE --------------------------
	.section	.text._ZN7cutlass13device_kernelINS_4gemm6kernel13GemmUniversalIN4cute5tupleIJiiiiEEENS1_10collective13CollectiveMmaINS1_35MainloopSm100TmaUmmaWarpSpecializedILi7ELi2ELi2ENS5_IJNS4_1CILi1EEESB_SB_EEEEENS5_IJNSA_ILi128EEENSA_ILi256EEENSA_ILi64EEEEEENS_12float_e5m2_tENS5_IJlSB_lEEESI_SJ_NS4_8TiledMMAINS4_8MMA_AtomIJNS4_10MMA_TraitsINS4_19SM100_MMA_F8F6F4_SSEJSI_SI_fSE_SF_NS4_17integral_constantINS4_4UMMA5MajorELSQ_0EEESR_NSO_INSP_7ScaleInELSS_0EEEST_EEEEEENS4_6LayoutISC_NS5_IJNSA_ILi0EEESX_SX_EEEEENS5_IJNS4_10UnderscoreES10_S10_EEEEENS4_13SM90_TMA_LOADENS4_14ComposedLayoutINS4_7SwizzleILi2ELi4ELi3EEENS4_18smem_ptr_flag_bitsILi8EEENSW_INS5_IJNSA_ILi8EEESG_EEENS5_IJSG_SB_EEEEEEEvNS4_8identityES13_S1D_vS1E_EENS_8epilogue10collective18CollectiveEpilogueINS1G_23Sm100TmaWarpSpecializedILi4ELi2ELi64ELb0ELb0EEEJSH_NS5_IJNSW_ISE_SB_EENSW_ISG_SB_EEEEESI_SJ_SI_SJ_NS1G_6fusion15FusionCallbacksIS1K_NS1O_17LinearCombinationISI_fSI_fLNS_15FloatRoundStyleE2EEESH_S1N_JEEENS4_5SM1004TMEM4LOAD26SM100_TMEM_LOAD_32dp32b64xES13_S1D_NS4_39AutoVectorizingCopyWithAssumedAlignmentILi128EEENS4_14SM90_TMA_STOREES1D_S1Z_S1Z_EEEvvEEEEvNT_6ParamsE,"ax",@progbits
	.align	128
.text._ZN7cutlass13device_kernelINS_4gemm6kernel13GemmUniversalIN4cute5tupleIJiiiiEEENS1_10collective13CollectiveMmaINS1_35MainloopSm100TmaUmmaWarpSpecializedILi7ELi2ELi2ENS5_IJNS4_1CILi1EEESB_SB_EEEEENS5_IJNSA_ILi128EEENSA_ILi256EEENSA_ILi64EEEEEENS_12float_e5m2_tENS5_IJlSB_lEEESI_SJ_NS4_8TiledMMAINS4_8MMA_AtomIJNS4_10MMA_TraitsINS4_19SM100_MMA_F8F6F4_SSEJSI_SI_fSE_SF_NS4_17integral_constantINS4_4UMMA5MajorELSQ_0EEESR_NSO_INSP_7ScaleInELSS_0EEEST_EEEEEENS4_6LayoutISC_NS5_IJNSA_ILi0EEESX_SX_EEEEENS5_IJNS4_10UnderscoreES10_S10_EEEEENS4_13SM90_TMA_LOADENS4_14ComposedLayoutINS4_7SwizzleILi2ELi4ELi3EEENS4_18smem_ptr_flag_bitsILi8EEENSW_INS5_IJNSA_ILi8EEESG_EEENS5_IJSG_SB_EEEEEEEvNS4_8identityES13_S1D_vS1E_EENS_8epilogue10collective18CollectiveEpilogueINS1G_23Sm100TmaWarpSpecializedILi4ELi2ELi64ELb0ELb0EEEJSH_NS5_IJNSW_ISE_SB_EENSW_ISG_SB_EEEEESI_SJ_SI_SJ_NS1G_6fusion15FusionCallbacksIS1K_NS1O_17LinearCombinationISI_fSI_fLNS_15FloatRoundStyleE2EEESH_S1N_JEEENS4_5SM1004TMEM4LOAD26SM100_TMEM_LOAD_32dp32b64xES13_S1D_NS4_39AutoVectorizingCopyWithAssumedAlignmentILi128EEENS4_14SM90_TMA_STOREES1D_S1Z_S1Z_EEEvvEEEEvNT_6ParamsE:
        .type           _ZN7cutlass13device_kernelINS_4gemm6kernel13GemmUniversalIN4cute5tupleIJiiiiEEENS1_10collective13CollectiveMmaINS1_35MainloopSm100TmaUmmaWarpSpecializedILi7ELi2ELi2ENS5_IJNS4_1CILi1EEESB_SB_EEEEENS5_IJNSA_ILi128EEENSA_ILi256EEENSA_ILi64EEEEEENS_12float_e5m2_tENS5_IJlSB_lEEESI_SJ_NS4_8TiledMMAINS4_8MMA_AtomIJNS4_10MMA_TraitsINS4_19SM100_MMA_F8F6F4_SSEJSI_SI_fSE_SF_NS4_17integral_constantINS4_4UMMA5MajorELSQ_0EEESR_NSO_INSP_7ScaleInELSS_0EEEST_EEEEEENS4_6LayoutISC_NS5_IJNSA_ILi0EEESX_SX_EEEEENS5_IJNS4_10UnderscoreES10_S10_EEEEENS4_13SM90_TMA_LOADENS4_14ComposedLayoutINS4_7SwizzleILi2ELi4ELi3EEENS4_18smem_ptr_flag_bitsILi8EEENSW_INS5_IJNSA_ILi8EEESG_EEENS5_IJSG_SB_EEEEEEEvNS4_8identityES13_S1D_vS1E_EENS_8epilogue10collective18CollectiveEpilogueINS1G_23Sm100TmaWarpSpecializedILi4ELi2ELi64ELb0ELb0EEEJSH_NS5_IJNSW_ISE_SB_EENSW_ISG_SB_EEEEESI_SJ_SI_SJ_NS1G_6fusion15FusionCallbacksIS1K_NS1O_17LinearCombinationISI_fSI_fLNS_15FloatRoundStyleE2EEESH_S1N_JEEENS4_5SM1004TMEM4LOAD26SM100_TMEM_LOAD_32dp32b64xES13_S1D_NS4_39AutoVectorizingCopyWithAssumedAlignmentILi128EEENS4_14SM90_TMA_STOREES1D_S1Z_S1Z_EEEvvEEEEvNT_6ParamsE,@function
        .size           _ZN7cutlass13device_kernelINS_4gemm6kernel13GemmUniversalIN4cute5tupleIJiiiiEEENS1_10collective13CollectiveMmaINS1_35MainloopSm100TmaUmmaWarpSpecializedILi7ELi2ELi2ENS5_IJNS4_1CILi1EEESB_SB_EEEEENS5_IJNSA_ILi128EEENSA_ILi256EEENSA_ILi64EEEEEENS_12float_e5m2_tENS5_IJlSB_lEEESI_SJ_NS4_8TiledMMAINS4_8MMA_AtomIJNS4_10MMA_TraitsINS4_19SM100_MMA_F8F6F4_SSEJSI_SI_fSE_SF_NS4_17integral_constantINS4_4UMMA5MajorELSQ_0EEESR_NSO_INSP_7ScaleInELSS_0EEEST_EEEEEENS4_6LayoutISC_NS5_IJNSA_ILi0EEESX_SX_EEEEENS5_IJNS4_10UnderscoreES10_S10_EEEEENS4_13SM90_TMA_LOADENS4_14ComposedLayoutINS4_7SwizzleILi2ELi4ELi3EEENS4_18smem_ptr_flag_bitsILi8EEENSW_INS5_IJNSA_ILi8EEESG_EEENS5_IJSG_SB_EEEEEEEvNS4_8identityES13_S1D_vS1E_EENS_8epilogue10collective18CollectiveEpilogueINS1G_23Sm100TmaWarpSpecializedILi4ELi2ELi64ELb0ELb0EEEJSH_NS5_IJNSW_ISE_SB_EENSW_ISG_SB_EEEEESI_SJ_SI_SJ_NS1G_6fusion15FusionCallbacksIS1K_NS1O_17LinearCombinationISI_fSI_fLNS_15FloatRoundStyleE2EEESH_S1N_JEEENS4_5SM1004TMEM4LOAD26SM100_TMEM_LOAD_32dp32b64xES13_S1D_NS4_39AutoVectorizingCopyWithAssumedAlignmentILi128EEENS4_14SM90_TMA_STOREES1D_S1Z_S1Z_EEEvvEEEEvNT_6ParamsE,(.L_x_176 - _ZN7cutlass13device_kernelINS_4gemm6kernel13GemmUniversalIN4cute5tupleIJiiiiEEENS1_10collective13CollectiveMmaINS1_35MainloopSm100TmaUmmaWarpSpecializedILi7ELi2ELi2ENS5_IJNS4_1CILi1EEESB_SB_EEEEENS5_IJNSA_ILi128EEENSA_ILi256EEENSA_ILi64EEEEEENS_12float_e5m2_tENS5_IJlSB_lEEESI_SJ_NS4_8TiledMMAINS4_8MMA_AtomIJNS4_10MMA_TraitsINS4_19SM100_MMA_F8F6F4_SSEJSI_SI_fSE_SF_NS4_17integral_constantINS4_4UMMA5MajorELSQ_0EEESR_NSO_INSP_7ScaleInELSS_0EEEST_EEEEEENS4_6LayoutISC_NS5_IJNSA_ILi0EEESX_SX_EEEEENS5_IJNS4_10UnderscoreES10_S10_EEEEENS4_13SM90_TMA_LOADENS4_14ComposedLayoutINS4_7SwizzleILi2ELi4ELi3EEENS4_18smem_ptr_flag_bitsILi8EEENSW_INS5_IJNSA_ILi8EEESG_EEENS5_IJSG_SB_EEEEEEEvNS4_8identityES13_S1D_vS1E_EENS_8epilogue10collective18CollectiveEpilogueINS1G_23Sm100TmaWarpSpecializedILi4ELi2ELi64ELb0ELb0EEEJSH_NS5_IJNSW_ISE_SB_EENSW_ISG_SB_EEEEESI_SJ_SI_SJ_NS1G_6fusion15FusionCallbacksIS1K_NS1O_17LinearCombinationISI_fSI_fLNS_15FloatRoundStyleE2EEESH_S1N_JEEENS4_5SM1004TMEM4LOAD26SM100_TMEM_LOAD_32dp32b64xES13_S1D_NS4_39AutoVectorizingCopyWithAssumedAlignmentILi128EEENS4_14SM90_TMA_STOREES1D_S1Z_S1Z_EEEvvEEEEvNT_6ParamsE)
        .other          _ZN7cutlass13device_kernelINS_4gemm6kernel13GemmUniversalIN4cute5tupleIJiiiiEEENS1_10collective13CollectiveMmaINS1_35MainloopSm100TmaUmmaWarpSpecializedILi7ELi2ELi2ENS5_IJNS4_1CILi1EEESB_SB_EEEEENS5_IJNSA_ILi128EEENSA_ILi256EEENSA_ILi64EEEEEENS_12float_e5m2_tENS5_IJlSB_lEEESI_SJ_NS4_8TiledMMAINS4_8MMA_AtomIJNS4_10MMA_TraitsINS4_19SM100_MMA_F8F6F4_SSEJSI_SI_fSE_SF_NS4_17integral_constantINS4_4UMMA5MajorELSQ_0EEESR_NSO_INSP_7ScaleInELSS_0EEEST_EEEEEENS4_6LayoutISC_NS5_IJNSA_ILi0EEESX_SX_EEEEENS5_IJNS4_10UnderscoreES10_S10_EEEEENS4_13SM90_TMA_LOADENS4_14ComposedLayoutINS4_7SwizzleILi2ELi4ELi3EEENS4_18smem_ptr_flag_bitsILi8EEENSW_INS5_IJNSA_ILi8EEESG_EEENS5_IJSG_SB_EEEEEEEvNS4_8identityES13_S1D_vS1E_EENS_8epilogue10collective18CollectiveEpilogueINS1G_23Sm100TmaWarpSpecializedILi4ELi2ELi64ELb0ELb0EEEJSH_NS5_IJNSW_ISE_SB_EENSW_ISG_SB_EEEEESI_SJ_SI_SJ_NS1G_6fusion15FusionCallbacksIS1K_NS1O_17LinearCombinationISI_fSI_fLNS_15FloatRoundStyleE2EEESH_S1N_JEEENS4_5SM1004TMEM4LOAD26SM100_TMEM_LOAD_32dp32b64xES13_S1D_NS4_39AutoVectorizingCopyWithAssumedAlignmentILi128EEENS4_14SM90_TMA_STOREES1D_S1Z_S1Z_EEEvvEEEEvNT_6ParamsE,@"STO_CUDA_ENTRY STV_DEFAULT"
_ZN7cutlass13device_kernelINS_4gemm6kernel13GemmUniversalIN4cute5tupleIJiiiiEEENS1_10collective13CollectiveMmaINS1_35MainloopSm100TmaUmmaWarpSpecializedILi7ELi2ELi2ENS5_IJNS4_1CILi1EEESB_SB_EEEEENS5_IJNSA_ILi128EEENSA_ILi256EEENSA_ILi64EEEEEENS_12float_e5m2_tENS5_IJlSB_lEEESI_SJ_NS4_8TiledMMAINS4_8MMA_AtomIJNS4_10MMA_TraitsINS4_19SM100_MMA_F8F6F4_SSEJSI_SI_fSE_SF_NS4_17integral_constantINS4_4UMMA5MajorELSQ_0EEESR_NSO_INSP_7ScaleInELSS_0EEEST_EEEEEENS4_6LayoutISC_NS5_IJNSA_ILi0EEESX_SX_EEEEENS5_IJNS4_10UnderscoreES10_S10_EEEEENS4_13SM90_TMA_LOADENS4_14ComposedLayoutINS4_7SwizzleILi2ELi4ELi3EEENS4_18smem_ptr_flag_bitsILi8EEENSW_INS5_IJNSA_ILi8EEESG_EEENS5_IJSG_SB_EEEEEEEvNS4_8identityES13_S1D_vS1E_EENS_8epilogue10collective18CollectiveEpilogueINS1G_23Sm100TmaWarpSpecializedILi4ELi2ELi64ELb0ELb0EEEJSH_NS5_IJNSW_ISE_SB_EENSW_ISG_SB_EEEEESI_SJ_SI_SJ_NS1G_6fusion15FusionCallbacksIS1K_NS1O_17LinearCombinationISI_fSI_fLNS_15FloatRoundStyleE2EEESH_S1N_JEEENS4_5SM1004TMEM4LOAD26SM100_TMEM_LOAD_32dp32b64xES13_S1D_NS4_39AutoVectorizingCopyWithAssumedAlignmentILi128EEENS4_14SM90_TMA_STOREES1D_S1Z_S1Z_EEEvvEEEEvNT_6ParamsE:
[----:B------:R-:W1:Y:S01]  /*0000*/  LDC R1, c[0x0][0x37c] ;  /* 0x0000df00ff017b82 */ /* 0x000e620000000800 */
[----:B------:R-:W2:Y:S01]  /*0010*/  S2R R185, SR_TID.X ;  /* 0x0000000000b97919 */ /* 0x000ea20000002100 */
[----:B------:R-:W3:Y:S01]  /*0020*/  LDCU.64 UR4, c[0x0][0x890] ;  /* 0x00011200ff0477ac */ /* 0x000ee20008000a00 */
[----:B------:R-:W-:Y:S02]  /*0030*/  PRMT R171, RZ, 0x7610, R171 ;  /* 0x00007610ffab7816 */ /* 0x000fe400000000ab */
[----:B------:R-:W-:Y:S01]  /*0040*/  ELECT P5, URZ, PT ;  /* 0x0000000000ff782f */ /* 0x000fe200038a0000 */
[----:B------:R-:W4:Y:S01]  /*0050*/  LDCU.64 UR46, c[0x0][0x358] ;  /* 0x00006b00ff2e77ac */ /* 0x000f220008000a00 */
[----:B---3--:R-:W-:-:S04]  /*0060*/  UISETP.NE.U32.AND UP0, UPT, UR4, URZ, UPT ;  /* 0x000000ff0400728c */ /* 0x008fc8000bf05070 */
[----:B------:R-:W-:Y:S01]  /*0070*/  UISETP.NE.AND.EX UP0, UPT, UR5, URZ, UPT, UP0 ;  /* 0x000000ff0500728c */ /* 0x000fe2000bf05300 */
[----:B--2---:R-:W-:-:S05]  /*0080*/  SHF.R.U32.HI R173, RZ, 0x5, R185 ;  /* 0x00000005ffad7819 */ /* 0x004fca00000116b9 */
[----:B------:R-:W2:Y:S02]  /*0090*/  SHFL.IDX PT, R0, R173, RZ, 0x1f ;  /* 0x00001fffad007589 */ /* 0x000ea400000e0000 */
[----:B--2---:R-:W-:Y:S01]  /*00a0*/  R2UR UR8, R0 ;  /* 0x00000000000872ca */ /* 0x004fe200000e0000 */
[----:B-1--4-:R-:W-:-:S14]  /*00b0*/  BRA.U UP0, `(.L_x_0) ;  /* 0x00000001002c7547 */ /* 0x012fdc000b800000 */
[----:B------:R-:W1:Y:S02]  /*00c0*/  LDCU.64 UR6, c[0x0][0x888] ;  /* 0x00011100ff0677ac */ /* 0x000e640008000a00 */
[----:B-1----:R-:W-:-:S04]  /*00d0*/  UISETP.NE.U32.AND UP0, UPT, UR6, URZ, UPT ;  /* 0x000000ff0600728c */ /* 0x002fc8000bf05070 */
[----:B------:R-:W-:-:S09]  /*00e0*/  UISETP.NE.AND.EX UP0, UPT, UR7, URZ, UPT, UP0 ;  /* 0x000000ff0700728c */ /* 0x000fd2000bf05300 */
[----:B------:R-:W-:Y:S05]  /*00f0*/  BRA.U !UP0, `(.L_x_1) ;  /* 0x0000000108107547 */ /* 0x000fea000b800000 */
[----:B------:R-:W1:Y:S02]  /*0100*/  LDC.64 R2, c[0x0][0x888] ;  /* 0x00022200ff027b82 */ /* 0x000e640000000a00 */
[----:B-1----:R1:W5:Y:S01]  /*0110*/  LDG.E R81, desc[UR46][R2.64] ;  /* 0x0000002e02517981 */ /* 0x002362000c1e1900 */
[----:B------:R-:W-:Y:S01]  /*0120*/  HFMA2 R171, -RZ, RZ, 0, 5.9604644775390625e-08 ;  /* 0x00000001ffab7431 */ /* 0x000fe200000001ff */
[----:B------:R-:W-:Y:S05]  /*0130*/  BRA `(.L_x_0) ;  /* 0x00000000000c7947 */ /* 0x000fea0003800000 */
.L_x_1:
[----:B------:R-:W1:Y:S01]  /*0140*/  LDCU UR6, c[0x0][0x880] ;  /* 0x00011000ff0677ac */ /* 0x000e620008000800 */
[----:B------:R-:W-:Y:S01]  /*0150*/  HFMA2 R171, -RZ, RZ, 0, 5.9604644775390625e-08 ;  /* 0x00000001ffab7431 */ /* 0x000fe200000001ff */
[----:B-1----:R-:W-:-:S07]  /*0160*/  MOV R81, UR6 ;  /* 0x0000000600517c02 */ /* 0x002fce0008000f00 */
.L_x_0:
[----:B------:R-:W2:Y:S02]  /*0170*/  LDCU.64 UR6, c[0x0][0x8b0] ;  /* 0x00011600ff0677ac */ /* 0x000ea40008000a00 */
[----:B--2---:R-:W-:-:S04]  /*0180*/  UISETP.NE.U32.AND UP0, UPT, UR6, URZ, UPT ;  /* 0x000000ff0600728c */ /* 0x004fc8000bf05070 */
[----:B------:R-:W-:-:S09]  /*0190*/  UISETP.NE.AND.EX UP0, UPT, UR7, URZ, UPT, UP0 ;  /* 0x000000ff0700728c */ /* 0x000fd2000bf05300 */
[----:B------:R-:W-:Y:S05]  /*01a0*/  BRA.U UP0, `(.L_x_2) ;  /* 0x0000000100247547 */ /* 0x000fea000b800000 */
[----:B------:R-:W2:Y:S02]  /*01b0*/  LDCU.64 UR6, c[0x0][0x8a8] ;  /* 0x00011500ff0677ac */ /* 0x000ea40008000a00 */
[----:B--2---:R-:W-:-:S04]  /*01c0*/  UISETP.NE.U32.AND UP0, UPT, UR6, URZ, UPT ;  /* 0x000000ff0600728c */ /* 0x004fc8000bf05070 */
[----:B------:R-:W-:-:S09]  /*01d0*/  UISETP.NE.AND.EX UP0, UPT, UR7, URZ, UPT, UP0 ;  /* 0x000000ff0700728c */ /* 0x000fd2000bf05300 */
[----:B------:R-:W-:Y:S05]  /*01e0*/  BRA.U !UP0, `(.L_x_3) ;  /* 0x00000001080c7547 */ /* 0x000fea000b800000 */
[----:B------:R-:W2:Y:S02]  /*01f0*/  LDC.64 R78, c[0x0][0x8a8] ;  /* 0x00022a00ff4e7b82 */ /* 0x000ea40000000a00 */
[----:B--2---:R2:W5:Y:S01]  /*0200*/  LDG.E R78, desc[UR46][R78.64] ;  /* 0x0000002e4e4e7981 */ /* 0x004562000c1e1900 */
[----:B------:R-:W-:Y:S05]  /*0210*/  BRA `(.L_x_2) ;  /* 0x0000000000087947 */ /* 0x000fea0003800000 */
.L_x_3:
[----:B------:R-:W2:Y:S02]  /*0220*/  LDCU UR6, c[0x0][0x8a0] ;  /* 0x00011400ff0677ac */ /* 0x000ea40008000800 */
[----:B--2---:R-:W-:Y:S02]  /*0230*/  MOV R78, UR6 ;  /* 0x00000006004e7c02 */ /* 0x004fe40008000f00 */
.L_x_2:
[----:B------:R-:W-:Y:S01]  /*0240*/  IMAD.U32 R0, RZ, RZ, UR8 ;  /* 0x00000008ff007e24 */ /* 0x000fe2000f8e00ff */
[----:B------:R-:W-:Y:S04]  /*0250*/  BSSY.RECONVERGENT B0, `(.L_x_4) ;  /* 0x000000c000007945 */ /* 0x000fe80003800200 */
[C---:B------:R-:W-:Y:S02]  /*0260*/  ISETP.NE.OR P1, PT, R0.reuse, 0x1, !P5 ;  /* 0x000000010000780c */ /* 0x040fe40006f25670 */
[----:B------:R-:W-:-:S11]  /*0270*/  ISETP.NE.OR P0, PT, R0, 0x3, !P5 ;  /* 0x000000030000780c */ /* 0x000fd60006f05670 */
[----:B------:R-:W-:Y:S05]  /*0280*/  @P1 BRA `(.L_x_5) ;  /* 0x0000000000201947 */ /* 0x000fea0003800000 */
[----:B------:R-:W3:Y:S02]  /*0290*/  LDCU.64 UR6, c[0x0][0x348] ;  /* 0x00006900ff0677ac */ /* 0x000ee40008000a00 */
[----:B---3--:R-:W-:Y:S02]  /*02a0*/  UIADD3 UR10, UP1, UPT, UR6, 0x80, URZ ;  /* 0x00000080060a7890 */ /* 0x008fe4000ff3e0ff */
[----:B------:R-:W-:Y:S02]  /*02b0*/  UIADD3 UR6, UP0, UPT, UR6, 0x180, URZ ;  /* 0x0000018006067890 */ /* 0x000fe4000ff1e0ff */
[----:B------:R-:W-:Y:S02]  /*02c0*/  UIADD3.X UR11, UPT, UPT, URZ, UR7, URZ, UP1, !UPT ;  /* 0x00000007ff0b7290 */ /* 0x000fe40008ffe4ff */
[----:B------:R-:W-:-:S07]  /*02d0*/  UIADD3.X UR7, UPT, UPT, URZ, UR7, URZ, UP0, !UPT ;  /* 0x00000007ff077290 */ /* 0x000fce00087fe4ff */
[----:B------:R3:W-:Y:S02]  /*02e0*/  UTMACCTL.PF [UR10] ;  /* 0x000000000a0079b9 */ /* 0x0007e40008040000 */
[----:B------:R3:W-:Y:S02]  /*02f0*/  UTMACCTL.PF [UR6] ;  /* 0x00000000060079b9 */ /* 0x0007e40008040000 */
[----:B---3--:R-:W-:Y:S01]  /*0300*/  NOP ;  /* 0x0000000000007918 */ /* 0x008fe20000000000 */
.L_x_5:
[----:B------:R-:W-:Y:S05]  /*0310*/  BSYNC.RECONVERGENT B0 ;  /* 0x0000000000007941 */ /* 0x000fea0003800200 */
.L_x_4:
[----:B------:R-:W-:Y:S04]  /*0320*/  BSSY.RECONVERGENT B0, `(.L_x_6) ;  /* 0x000000a000007945 */ /* 0x000fe80003800200 */
        /* <DEDUP_REMOVED lines=9> */
.L_x_7:
[----:B------:R-:W-:Y:S05]  /*03c0*/  BSYNC.RECONVERGENT B0 ;  /* 0x0000000000007941 */ /* 0x000fea0003800200 */
.L_x_6:
[----:B------:R-:W3:Y:S01]  /*03d0*/  LDCU.64 UR6, c[0x0][0x888] ;  /* 0x00011100ff0677ac */ /* 0x000ee20008000a00 */
[----:B------:R-:W-:Y:S02]  /*03e0*/  UISETP.EQ.U32.AND UP1, UPT, UR4, URZ, UPT ;  /* 0x000000ff0400728c */ /* 0x000fe4000bf22070 */
[----:B------:R-:W-:Y:S02]  /*03f0*/  UPLOP3.LUT UP2, UPT, UPT, UPT, UPT, 0x80, 0x8 ;  /* 0x000000000008789c */ /* 0x000fe40003f4f070 */
[----:B---3--:R-:W-:-:S04]  /*0400*/  UISETP.NE.U32.AND UP0, UPT, UR6, URZ, UPT ;  /* 0x000000ff0600728c */ /* 0x008fc8000bf05070 */
[----:B------:R-:W-:-:S04]  /*0410*/  UISETP.NE.AND.EX UP0, UPT, UR7, URZ, UPT, UP0 ;  /* 0x000000ff0700728c */ /* 0x000fc8000bf05300 */
[----:B------:R-:W-:-:S04]  /*0420*/  UISETP.EQ.OR.EX UP3, UPT, UR5, URZ, !UP0, UP1 ;  /* 0x000000ff0500728c */ /* 0x000fc8000c762710 */
[----:B------:R-:W-:-:S05]  /*0430*/  UP2UR UR50, UPR, URZ, 0x8 ;  /* 0x00000008ff327883 */ /* 0x000fca0008000000 */
[----:B------:R-:W-:Y:S07]  /*0440*/  BRA.U !UP3, `(.L_x_8) ;  /* 0x000000010b207547 */ /* 0x000fee000b800000 */
[----:B------:R-:W-:Y:S01]  /*0450*/  UISETP.NE.U32.AND UP2, UPT, UR4, URZ, UPT ;  /* 0x000000ff0400728c */ /* 0x000fe2000bf45070 */
[----:B-----5:R-:W-:Y:S01]  /*0460*/  FSETP.NEU.AND P0, PT, R81, RZ, PT ;  /* 0x000000ff5100720b */ /* 0x020fe20003f0d000 */
[----:B------:R-:W-:Y:S02]  /*0470*/  USEL UR4, URZ, 0xffffffff, UP0 ;  /* 0xffffffffff047887 */ /* 0x000fe40008000000 */
[----:B------:R-:W-:-:S10]  /*0480*/  UISETP.NE.AND.EX UP2, UPT, UR5, URZ, UPT, UP2 ;  /* 0x000000ff0500728c */ /* 0x000fd4000bf45320 */
[----:B------:R-:W-:Y:S01]  /*0490*/  VOTEU.ANY UP1, P0 ;  /* 0x0000000000ff7886 */ /* 0x000fe20000020100 */
[----:B------:R-:W-:-:S04]  /*04a0*/  @!UP2 USEL UR4, URZ, 0xffffffff, UP1 ;  /* 0xffffffffff04a887 */ /* 0x000fc80008800000 */
[----:B------:R-:W-:-:S04]  /*04b0*/  ULOP3.LUT UR4, UR4, 0x1, URZ, 0xc0, !UPT ;  /* 0x0000000104047892 */ /* 0x000fc8000f8ec0ff */
[----:B------:R-:W-:-:S11]  /*04c0*/  UISETP.NE.U32.AND UP2, UPT, UR4, 0x1, UPT ;  /* 0x000000010400788c */ /* 0x000fd6000bf45070 */
.L_x_8:
[----:B-1----:R-:W1:Y:S01]  /*04d0*/  SHFL.IDX PT, R2, R173, RZ, 0x1f ;  /* 0x00001fffad027589 */ /* 0x002e6200000e0000 */
[----:B------:R-:W-:-:S04]  /*04e0*/  UISETP.NE.AND UP1, UPT, UR8, 0x2, UPT ;  /* 0x000000020800788c */ /* 0x000fc8000bf25270 */
[----:B------:R-:W-:Y:S01]  /*04f0*/  USEL UR6, URZ, 0x1, UP1 ;  /* 0x00000001ff067887 */ /* 0x000fe20008800000 */
[----:B-1----:R-:W-:-:S13]  /*0500*/  ISETP.NE.AND P0, PT, R2, RZ, PT ;  /* 0x000000ff0200720c */ /* 0x002fda0003f05270 */
[----:B------:R-:W-:Y:S05]  /*0510*/  @P0 BRA `(.L_x_9) ;  /* 0x0000000000600947 */ /* 0x000fea0003800000 */
[----:B------:R-:W1:Y:S01]  /*0520*/  S2UR UR5, SR_CgaCtaId ;  /* 0x00000000000579c3 */ /* 0x000e620000008800 */
[----:B------:R-:W-:Y:S01]  /*0530*/  UMOV UR7, 0x400 ;  /* 0x0000040000077882 */ /* 0x000fe20000000000 */
[----:B------:R-:W-:Y:S01]  /*0540*/  UMOV UR4, 0x1 ;  /* 0x0000000100047882 */ /* 0x000fe20000000000 */
[----:B------:R-:W-:Y:S01]  /*0550*/  ELECT P0, URZ, PT ;  /* 0x0000000000ff782f */ /* 0x000fe20003800000 */
[----:B------:R-:W-:-:S04]  /*0560*/  UIADD3 UR10, UPT, UPT, -UR4, 0x100000, URZ ;  /* 0x00100000040a7890 */ /* 0x000fc8000fffe1ff */
[----:B------:R-:W-:Y:S02]  /*0570*/  USHF.L.U32 UR11, UR10, 0xb, URZ ;  /* 0x0000000b0a0b7899 */ /* 0x000fe400080006ff */
[----:B------:R-:W-:Y:S02]  /*0580*/  USHF.L.U32 UR10, UR10, 0x1, URZ ;  /* 0x000000010a0a7899 */ /* 0x000fe400080006ff */
[----:B-1----:R-:W-:Y:S01]  /*0590*/  ULEA UR5, UR5, UR7, 0x18 ;  /* 0x0000000705057291 */ /* 0x002fe2000f8ec0ff */
[----:B------:R-:W1:Y:S11]  /*05a0*/  FENCE.VIEW.ASYNC.S ;  /* 0x00000000000073c6 */ /* 0x000e760000000000 */
[----:B-1----:R1:W3:Y:S01]  /*05b0*/  SYNCS.EXCH.64 URZ, [UR5], UR10 ;  /* 0x0000000a05ff75b2 */ /* 0x0022e20008000100 */
[----:B------:R1:W4:Y:S01]  /*05c0*/  SYNCS.EXCH.64 URZ, [UR5+0x38], UR10 ;  /* 0x0000380a05ff75b2 */ /* 0x0003220008000100 */
[----:B------:R1:W1:Y:S01]  /*05d0*/  SYNCS.EXCH.64 URZ, [UR5+0x8], UR10 ;  /* 0x0000080a05ff75b2 */ /* 0x0002620008000100 */
        /* <DEDUP_REMOVED lines=11> */
[----:B------:R-:W-:Y:S01]  /*0690*/  NOP ;  /* 0x0000000000007918 */ /* 0x000fe20000000000 */
.L_x_9:
[----:B------:R-:W2:Y:S01]  /*06a0*/  SHFL.IDX PT, R2, R173, RZ, 0x1f ;  /* 0x00001fffad027589 */ /* 0x000ea200000e0000 */
[----:B------:R-:W-:Y:S01]  /*06b0*/  NOP ;  /* 0x0000000000007918 */ /* 0x000fe20000000000 */
[----:B--2---:R-:W-:-:S13]  /*06c0*/  ISETP.NE.AND P0, PT, R2, 0x1, PT ;  /* 0x000000010200780c */ /* 0x004fda0003f05270 */
[----:B------:R-:W-:Y:S05]  /*06d0*/  @P0 BRA `(.L_x_10) ;  /* 0x0000000000580947 */ /* 0x000fea0003800000 */
[----:B------:R-:W2:Y:S01]  /*06e0*/  S2UR UR7, SR_CgaCtaId ;  /* 0x00000000000779c3 */ /* 0x000ea20000008800 */
[----:B------:R-:W-:Y:S01]  /*06f0*/  UMOV UR9, 0x400 ;  /* 0x0000040000097882 */ /* 0x000fe20000000000 */
[----:B-1----:R-:W-:Y:S01]  /*0700*/  UMOV UR5, 0x20 ;  /* 0x0000002000057882 */ /* 0x002fe20000000000 */
[----:B------:R-:W-:Y:S01]  /*0710*/  UMOV UR4, 0x80 ;  /* 0x0000008000047882 */ /* 0x000fe20000000000 */
[----:B------:R-:W-:-:S04]  /*0720*/  UIADD3 UR10, UPT, UPT, -UR5, 0x100000, URZ ;  /* 0x00100000050a7890 */ /* 0x000fc8000fffe1ff */
[----:B------:R-:W-:Y:S02]  /*0730*/  USHF.L.U32 UR11, UR10, 0xb, URZ ;  /* 0x0000000b0a0b7899 */ /* 0x000fe400080006ff */
[----:B------:R-:W-:Y:S02]  /*0740*/  USHF.L.U32 UR10, UR10, 0x1, URZ ;  /* 0x000000010a0a7899 */ /* 0x000fe400080006ff */
[----:B------:R-:W-:-:S04]  /*0750*/  UIADD3 UR4, UPT, UPT, -UR4, 0x100000, URZ ;  /* 0x0010000004047890 */ /* 0x000fc8000fffe1ff */
[----:B------:R-:W-:Y:S02]  /*0760*/  USHF.L.U32 UR5, UR4, 0xb, URZ ;  /* 0x0000000b04057899 */ /* 0x000fe400080006ff */
[----:B------:R-:W-:Y:S01]  /*0770*/  USHF.L.U32 UR4, UR4, 0x1, URZ ;  /* 0x0000000104047899 */ /* 0x000fe200080006ff */
[----:B------:R-:W-:Y:S01]  /*0780*/  ELECT P0, URZ, PT ;  /* 0x0000000000ff782f */ /* 0x000fe20003800000 */
[----:B--2---:R-:W-:Y:S01]  /*0790*/  ULEA UR7, UR7, UR9, 0x18 ;  /* 0x0000000907077291 */ /* 0x004fe2000f8ec0ff */
[----:B------:R-:W1:Y:S11]  /*07a0*/  FENCE.VIEW.ASYNC.S ;  /* 0x00000000000073c6 */ /* 0x000e760000000000 */
[----:B-1----:R2:W1:Y:S01]  /*07b0*/  SYNCS.EXCH.64 URZ, [UR7+0x70], UR10 ;  /* 0x0000700a07ff75b2 */ /* 0x0024620008000100 */
[----:B------:R2:W1:Y:S01]  /*07c0*/  SYNCS.EXCH.64 URZ, [UR7+0x90], UR4 ;  /* 0x0000900407ff75b2 */ /* 0x0004620008000100 */
[----:B------:R2:W1:Y:S01]  /*07d0*/  SYNCS.EXCH.64 URZ, [UR7+0x78], UR10 ;  /* 0x0000780a07ff75b2 */ /* 0x0004620008000100 */
[----:B------:R2:W1:Y:S01]  /*07e0*/  SYNCS.EXCH.64 URZ, [UR7+0x98], UR4 ;  /* 0x0000980407ff75b2 */ /* 0x0004620008000100 */
[----:B------:R2:W1:Y:S01]  /*07f0*/  SYNCS.EXCH.64 URZ, [UR7+0x80], UR10 ;  /* 0x0000800a07ff75b2 */ /* 0x0004620008000100 */
[----:B------:R2:W1:Y:S01]  /*0800*/  SYNCS.EXCH.64 URZ, [UR7+0xa0], UR4 ;  /* 0x0000a00407ff75b2 */ /* 0x0004620008000100 */
[----:B------:R2:W1:Y:S01]  /*0810*/  SYNCS.EXCH.64 URZ, [UR7+0x88], UR10 ;  /* 0x0000880a07ff75b2 */ /* 0x0004620008000100 */
[----:B------:R2:W1:Y:S02]  /*0820*/  SYNCS.EXCH.64 URZ, [UR7+0xa8], UR4 ;  /* 0x0000a80407ff75b2 */ /* 0x0004640008000100 */
[----:B--2---:R-:W-:Y:S01]  /*0830*/  NOP ;  /* 0x0000000000007918 */ /* 0x004fe20000000000 */
.L_x_10:
[----:B------:R-:W2:Y:S01]  /*0840*/  SHFL.IDX PT, R2, R173, RZ, 0x1f ;  /* 0x00001fffad027589 */ /* 0x000ea200000e0000 */
[----:B------:R-:W-:Y:S01]  /*0850*/  NOP ;  /* 0x0000000000007918 */ /* 0x000fe20000000000 */
[----:B--2---:R-:W-:-:S13]  /*0860*/  ISETP.NE.AND P0, PT, R2, 0x3, PT ;  /* 0x000000030200780c */ /* 0x004fda0003f05270 */
[----:B------:R-:W-:Y:S05]  /*0870*/  @P0 BRA `(.L_x_11) ;  /* 0x0000000000300947 */ /* 0x000fea0003800000 */
[----:B-1----:R-:W1:Y:S01]  /*0880*/  S2UR UR5, SR_CgaCtaId ;  /* 0x00000000000579c3 */ /* 0x002e620000008800 */
        /* <DEDUP_REMOVED lines=8> */
[----:B-1----:R2:W1:Y:S01]  /*0910*/  SYNCS.EXCH.64 URZ, [UR5+0xb0], UR10 ;  /* 0x0000b00a05ff75b2 */ /* 0x0024620008000100 */
[----:B------:R2:W1:Y:S02]  /*0920*/  SYNCS.EXCH.64 URZ, [UR5+0xb8], UR10 ;  /* 0x0000b80a05ff75b2 */ /* 0x0004640008000100 */
[----:B--2---:R-:W-:Y:S01]  /*0930*/  NOP ;  /* 0x0000000000007918 */ /* 0x004fe20000000000 */
.L_x_11:
[----:B------:R-:W2:Y:S01]  /*0940*/  SHFL.IDX PT, R2, R173, RZ, 0x1f ;  /* 0x00001fffad027589 */ /* 0x000ea200000e0000 */
[----:B------:R-:W-:Y:S01]  /*0950*/  NOP ;  /* 0x0000000000007918 */ /* 0x000fe20000000000 */
[----:B--2---:R-:W-:-:S13]  /*0960*/  ISETP.NE.AND P0, PT, R2, 0x4, PT ;  /* 0x000000040200780c */ /* 0x004fda0003f05270 */
[----:B------:R-:W-:Y:S05]  /*0970*/  @P0 BRA `(.L_x_12) ;  /* 0x00000000004c0947 */ /* 0x000fea0003800000 */
[----:B-1----:R-:W1:Y:S01]  /*0980*/  S2UR UR5, SR_CgaCtaId ;  /* 0x00000000000579c3 */ /* 0x002e620000008800 */
[----:B------:R-:W-:Y:S01]  /*0990*/  UMOV UR9, 0x100 ;  /* 0x0000010000097882 */ /* 0x000fe20000000000 */
[----:B------:R-:W-:Y:S01]  /*09a0*/  UMOV UR7, 0x400 ;  /* 0x0000040000077882 */ /* 0x000fe20000000000 */
[----:B------:R-:W-:Y:S01]  /*09b0*/  USEL UR9, UR9, 0xe0, UP2 ;  /* 0x000000e009097887 */ /* 0x000fe20009000000 */
[----:B------:R-:W-:Y:S01]  /*09c0*/  UMOV UR4, 0x1 ;  /* 0x0000000100047882 */ /* 0x000fe20000000000 */
[----:B------:R-:W-:Y:S01]  /*09d0*/  ELECT P0, URZ, PT ;  /* 0x0000000000ff782f */ /* 0x000fe20003800000 */
[----:B------:R-:W-:-:S04]  /*09e0*/  UIADD3 UR10, UPT, UPT, -UR4, 0x100000, URZ ;  /* 0x00100000040a7890 */ /* 0x000fc8000fffe1ff */
[----:B------:R-:W-:Y:S02]  /*09f0*/  USHF.L.U32 UR11, UR10, 0xb, URZ ;  /* 0x0000000b0a0b7899 */ /* 0x000fe400080006ff */
[----:B------:R-:W-:Y:S02]  /*0a00*/  USHF.L.U32 UR10, UR10, 0x1, URZ ;  /* 0x000000010a0a7899 */ /* 0x000fe400080006ff */
[----:B------:R-:W-:-:S04]  /*0a10*/  UIADD3 UR12, UPT, UPT, -UR9, 0x100000, URZ ;  /* 0x00100000090c7890 */ /* 0x000fc8000fffe1ff */
[----:B------:R-:W-:Y:S02]  /*0a20*/  USHF.L.U32 UR13, UR12, 0xb, URZ ;  /* 0x0000000b0c0d7899 */ /* 0x000fe400080006ff */
[----:B------:R-:W-:Y:S02]  /*0a30*/  USHF.L.U32 UR12, UR12, 0x1, URZ ;  /* 0x000000010c0c7899 */ /* 0x000fe400080006ff */
[----:B-1----:R-:W-:Y:S01]  /*0a40*/  ULEA UR5, UR5, UR7, 0x18 ;  /* 0x0000000705057291 */ /* 0x002fe2000f8ec0ff */
[----:B------:R-:W1:Y:S11]  /*0a50*/  FENCE.VIEW.ASYNC.S ;  /* 0x00000000000073c6 */ /* 0x000e760000000000 */
[----:B-1----:R2:W1:Y:S01]  /*0a60*/  SYNCS.EXCH.64 URZ, [UR5+0xc0], UR10 ;  /* 0x0000c00a05ff75b2 */ /* 0x0024620008000100 */
[----:B------:R2:W1:Y:S01]  /*0a70*/  SYNCS.EXCH.64 URZ, [UR5+0xd0], UR12 ;  /* 0x0000d00c05ff75b2 */ /* 0x0004620008000100 */
[----:B------:R2:W1:Y:S01]  /*0a80*/  SYNCS.EXCH.64 URZ, [UR5+0xc8], UR10 ;  /* 0x0000c80a05ff75b2 */ /* 0x0004620008000100 */
[----:B------:R2:W1:Y:S02]  /*0a90*/  SYNCS.EXCH.64 URZ, [UR5+0xd8], UR12 ;  /* 0x0000d80c05ff75b2 */ /* 0x0004640008000100 */
[----:B--2---:R-:W-:Y:S01]  /*0aa0*/  NOP ;  /* 0x0000000000007918 */ /* 0x004fe20000000000 */
.L_x_12:
        /* <DEDUP_REMOVED lines=20> */
[----:B------:R2:W1:Y:S02]  /*0bf0*/  SYNCS.EXCH.64 URZ, [UR7+0xf8], UR4 ;  /* 0x0000f80407ff75b2 */ /* 0x0004640008000100 */
[----:B--2---:R-:W-:Y:S01]  /*0c00*/  NOP ;  /* 0x0000000000007918 */ /* 0x004fe20000000000 */
.L_x_13:
        /* <DEDUP_REMOVED lines=18> */
.L_x_14:
[----:B-1----:R-:W1:Y:S01]  /*0d30*/  S2UR UR5, SR_CTAID.X ;  /* 0x00000000000579c3 */ /* 0x002e620000002500 */
[----:B------:R-:W-:-:S05]  /*0d40*/  CS2R.32 R170, SR_CgaSize ;  /* 0x0000000000aa7805 */ /* 0x000fca0000008a00 */
[----:B------:R-:W-:-:S05]  /*0d50*/  IMAD R170, R170, -0xa0, RZ ;  /* 0xffffff60aaaa7824 */ /* 0x000fca00078e02ff */
[----:B------:R-:W-:-:S14]  /*0d60*/  R2UR UR9, R170 ;  /* 0x00000000aa0972ca */ /* 0x000fdc00000e0000 */
[----:B------:R-:W2:Y:S01]  /*0d70*/  LDCU UR9, c[0x0][UR9+0x2b0] ;  /* 0x00005600090977ac */ /* 0x000ea20008000800 */
[----:B------:R-:W-:Y:S01]  /*0d80*/  NOP ;  /* 0x0000000000007918 */ /* 0x000fe20000000000 */
[----:B------:R-:W-:-:S05]  /*0d90*/  CS2R.32 R170, SR_CgaSize ;  /* 0x0000000000aa7805 */ /* 0x000fca0000008a00 */
[----:B------:R-:W-:-:S05]  /*0da0*/  IMAD R170, R170, -0xa0, RZ ;  /* 0xffffff60aaaa7824 */ /* 0x000fca00078e02ff */
[----:B------:R-:W-:-:S14]  /*0db0*/  R2UR UR7, R170 ;  /* 0x00000000aa0772ca */ /* 0x000fdc00000e0000 */
[----:B------:R-:W3:Y:S01]  /*0dc0*/  LDCU UR7, c[0x0][UR7+0x2b4] ;  /* 0x00005680070777ac */ /* 0x000ee20008000800 */
[----:B------:R-:W4:Y:S08]  /*0dd0*/  S2UR UR4, SR_CTAID.Y ;  /* 0x00000000000479c3 */ /* 0x000f300000002600 */
[----:B------:R-:W3:Y:S01]  /*0de0*/  LDC R9, c[0x0][0xb24] ;  /* 0x0002c900ff097b82 */ /* 0x000ee20000000800 */
[----:B-1----:R-:W-:-:S02]  /*0df0*/  I2FP.F32.U32 R5, UR5 ;  /* 0x0000000500057c45 */ /* 0x002fc40008201000 */
[----:B------:R-:W-:-:S05]  /*0e00*/  CS2R.32 R3, SR_CgaSize ;  /* 0x0000000000037805 */ /* 0x000fca0000008a00 */
[----:B------:R-:W-:-:S06]  /*0e10*/  IMAD R3, R3, -0xa0, RZ ;  /* 0xffffff6003037824 */ /* 0x000fcc00078e02ff */
[----:B------:R-:W1:Y:S01]  /*0e20*/  LDC R3, c[0x0][R3+0x2a0] ;  /* 0x0000a80003037b82 */ /* 0x000e620000000800 */
[----:B------:R-:W-:Y:S01]  /*0e30*/  MOV R21, UR5 ;  /* 0x0000000500157c02 */ /* 0x000fe20008000f00 */
[----:B--2---:R-:W-:Y:S01]  /*0e40*/  FMUL R5, R5, UR9 ;  /* 0x0000000905057c20 */ /* 0x004fe20008400000 */
[----:B----4-:R-:W-:Y:S02]  /*0e50*/  I2FP.F32.U32 R4, UR4 ;  /* 0x0000000400047c45 */ /* 0x010fe40008201000 */
[----:B------:R-:W-:-:S05]  /*0e60*/  CS2R.32 R2, SR_CgaSize ;  /* 0x0000000000027805 */ /* 0x000fca0000008a00 */
[----:B------:R-:W-:-:S06]  /*0e70*/  IMAD R2, R2, -0xa0, RZ ;  /* 0xffffff6002027824 */ /* 0x000fcc00078e02ff */
[----:B------:R-:W2:Y:S01]  /*0e80*/  LDC R2, c[0x0][R2+0x2a4] ;  /* 0x0000a90002027b82 */ /* 0x000ea20000000800 */
[----:B------:R-:W4:Y:S01]  /*0e90*/  F2I.U32.TRUNC.NTZ R170, R5 ;  /* 0x0000000500aa7305 */ /* 0x000f22000020f000 */
[----:B------:R-:W-:Y:S01]  /*0ea0*/  MOV R20, UR4 ;  /* 0x0000000400147c02 */ /* 0x000fe20008000f00 */
[----:B---3--:R-:W-:-:S05]  /*0eb0*/  FMUL R4, R4, UR7 ;  /* 0x0000000704047c20 */ /* 0x008fca0008400000 */
[----:B------:R-:W-:Y:S01]  /*0ec0*/  BAR.SYNC.DEFER_BLOCKING 0x0 ;  /* 0x0000000000007b1d */ /* 0x000fe20000010000 */
[----:B------:R-:W-:-:S05]  /*0ed0*/  ISETP.GE.AND P0, PT, R9, 0x1, PT ;  /* 0x000000010900780c */ /* 0x000fca0003f06270 */
[----:B------:R-:W3:Y:S02]  /*0ee0*/  F2I.U32.TRUNC.NTZ R147, R4 ;  /* 0x0000000400937305 */ /* 0x000ee4000020f000 */
[----:B------:R-:W2:Y:S01]  /*0ef0*/  S2UR UR36, SR_CTAID.Z ;  /* 0x00000000002479c3 */ /* 0x000ea20000002700 */
[----:B----4-:R-:W-:-:S05]  /*0f00*/  IADD3 R170, PT, PT, -R170, RZ, RZ ;  /* 0x000000ffaaaa7210 */ /* 0x010fca0007ffe1ff */
[----:B-1----:R-:W-:Y:S01]  /*0f10*/  IMAD R170, R3, R170, UR5 ;  /* 0x0000000503aa7e24 */ /* 0x002fe2000f8e02aa */
[----:B---3--:R-:W-:-:S05]  /*0f20*/  IADD3 R147, PT, PT, -R147, RZ, RZ ;  /* 0x000000ff93937210 */ /* 0x008fca0007ffe1ff */
[----:B--2---:R-:W-:Y:S01]  /*0f30*/  IMAD R147, R2, R147, UR4 ;  /* 0x0000000402937e24 */ /* 0x004fe2000f8e0293 */
[----:B------:R-:W-:Y:S06]  /*0f40*/  @!P0 BRA `(.L_x_15) ;  /* 0x0000000000b88947 */ /* 0x000fec0003800000 */
[----:B------:R-:W1:Y:S01]  /*0f50*/  LDC.64 R4, c[0x0][0xb18] ;  /* 0x0002c600ff047b82 */ /* 0x000e620000000a00 */
[----:B------:R-:W-:-:S07]  /*0f60*/  ISETP.NE.AND P0, PT, R9, 0x1, PT ;  /* 0x000000010900780c */ /* 0x000fce0003f05270 */
[----:B------:R-:W2:Y:S08]  /*0f70*/  LDC R10, c[0x0][0xb0c] ;  /* 0x0002c300ff0a7b82 */ /* 0x000eb00000000800 */
[----:B------:R-:W3:Y:S08]  /*0f80*/  LDC R11, c[0x0][0x370] ;  /* 0x0000dc00ff0b7b82 */ /* 0x000ef00000000800 */
[----:B------:R-:W4:Y:S01]  /*0f90*/  LDC R12, c[0x0][0x374] ;  /* 0x0000dd00ff0c7b82 */ /* 0x000f220000000800 */
[----:B-1----:R-:W-:-:S07]  /*0fa0*/  ISETP.NE.AND P1, PT, R4, 0x1, PT ;  /* 0x000000010400780c */ /* 0x002fce0003f25270 */
[----:B------:R-:W3:Y:S01]  /*0fb0*/  LDC.64 R6, c[0x0][0xb10] ;  /* 0x0002c400ff067b82 */ /* 0x000ee20000000a00 */
[----:B--2---:R-:W-:-:S07]  /*0fc0*/  ISETP.NE.AND P2, PT, R10, 0x1, PT ;  /* 0x000000010a00780c */ /* 0x004fce0003f45270 */
[----:B------:R-:W1:Y:S08]  /*0fd0*/  LDC R8, c[0x0][0xb20] ;  /* 0x0002c800ff087b82 */ /* 0x000e700000000800 */
[----:B------:R-:W2:Y:S01]  /*0fe0*/  LDC.64 R2, c[0x0][0xb28] ;  /* 0x0002ca00ff027b82 */ /* 0x000ea20000000a00 */
[----:B----4-:R-:W-:-:S04]  /*0ff0*/  IMAD.HI.U32 R13, R12, R5, RZ ;  /* 0x000000050c0d7227 */ /* 0x010fc800078e00ff */
[----:B------:R-:W-:-:S04]  /*1000*/  IMAD.HI.U32 R5, R20, R5, RZ ;  /* 0x0000000514057227 */ /* 0x000fc800078e00ff */
[----:B---3--:R-:W-:-:S04]  /*1010*/  IMAD.HI.U32 R14, R11, R6, RZ ;  /* 0x000000060b0e7227 */ /* 0x008fc800078e00ff */
[C---:B------:R-:W-:Y:S01]  /*1020*/  IMAD.HI.U32 R16, R21.reuse, R6, RZ ;  /* 0x0000000615107227 */ /* 0x040fe200078e00ff */
[-C--:B------:R-:W-:Y:S02]  /*1030*/  @P2 SHF.R.U32.HI R11, RZ, R7.reuse, R14 ;  /* 0x00000007ff0b2219 */ /* 0x080fe4000001160e */
[-C--:B-1----:R-:W-:Y:S02]  /*1040*/  @P1 SHF.R.U32.HI R12, RZ, R8.reuse, R13 ;  /* 0x00000008ff0c1219 */ /* 0x082fe4000001160d */
[----:B------:R-:W-:Y:S02]  /*1050*/  SHF.R.U32.HI R5, RZ, R8, R5 ;  /* 0x00000008ff057219 */ /* 0x000fe40000011605 */
[----:B------:R-:W-:Y:S02]  /*1060*/  SHF.R.U32.HI R16, RZ, R7, R16 ;  /* 0x00000007ff107219 */ /* 0x000fe40000011610 */
[----:B------:R-:W-:Y:S01]  /*1070*/  SEL R5, R20, R5, !P1 ;  /* 0x0000000514057207 */ /* 0x000fe20004800000 */
[----:B--2---:R-:W-:Y:S01]  /*1080*/  IMAD.HI.U32 R14, R12, R2, RZ ;  /* 0x000000020c0e7227 */ /* 0x004fe200078e00ff */
[----:B------:R-:W-:-:S02]  /*1090*/  SEL R7, R21, R16, !P2 ;  /* 0x0000001015077207 */ /* 0x000fc40005000000 */
[----:B------:R-:W-:Y:S01]  /*10a0*/  IADD3 R13, PT, PT, -R5, RZ, RZ ;  /* 0x000000ff050d7210 */ /* 0x000fe20007ffe1ff */
[----:B------:R-:W-:Y:S01]  /*10b0*/  IMAD.HI.U32 R6, R11, R2, RZ ;  /* 0x000000020b067227 */ /* 0x000fe200078e00ff */
[----:B------:R-:W-:-:S03]  /*10c0*/  @P0 SHF.R.U32.HI R12, RZ, R3, R14 ;  /* 0x00000003ff0c0219 */ /* 0x000fc6000001160e */
[----:B------:R-:W-:Y:S01]  /*10d0*/  IMAD R13, R4, R13, R20 ;  /* 0x0000000d040d7224 */ /* 0x000fe200078e0214 */
[----:B------:R-:W-:Y:S01]  /*10e0*/  @P0 SHF.R.U32.HI R11, RZ, R3, R6 ;  /* 0x00000003ff0b0219 */ /* 0x000fe20000011606 */
[----:B------:R-:W-:-:S04]  /*10f0*/  IMAD R12, R12, R9, RZ ;  /* 0x000000090c0c7224 */ /* 0x000fc800078e02ff */
[----:B------:R-:W-:Y:S01]  /*1100*/  IMAD R6, R11, R9, RZ ;  /* 0x000000090b067224 */ /* 0x000fe200078e02ff */
[----:B------:R-:W-:-:S04]  /*1110*/  ISETP.GE.AND P1, PT, R5, R12, PT ;  /* 0x0000000c0500720c */ /* 0x000fc80003f26270 */
[----:B------:R-:W-:Y:S01]  /*1120*/  ISETP.GE.OR P1, PT, R7, R6, P1 ;  /* 0x000000060700720c */ /* 0x000fe20000f26670 */
[----:B------:R-:W-:-:S05]  /*1130*/  IMAD.HI.U32 R6, R5, R2, RZ ;  /* 0x0000000205067227 */ /* 0x000fca00078e00ff */
[----:B------:R-:W-:-:S04]  /*1140*/  SHF.R.U32.HI R6, RZ, R3, R6 ;  /* 0x00000003ff067219 */ /* 0x000fc80000011606 */
[----:B------:R-:W-:-:S03]  /*1150*/  SEL R6, R5, R6, !P0 ;  /* 0x0000000605067207 */ /* 0x000fc60004000000 */
[----:B------:R-:W-:Y:S01]  /*1160*/  @!P1 IMAD.HI.U32 R8, R7, R2, RZ ;  /* 0x0000000207089227 */ /* 0x000fe200078e00ff */
[----:B------:R-:W-:-:S04]  /*1170*/  IADD3 R2, PT, PT, -R6, RZ, RZ ;  /* 0x000000ff06027210 */ /* 0x000fc80007ffe1ff */
[----:B------:R-:W-:Y:S01]  /*1180*/  @!P1 SHF.R.U32.HI R8, RZ, R3, R8 ;  /* 0x00000003ff089219 */ /* 0x000fe20000011608 */
[----:B------:R-:W-:-:S03]  /*1190*/  IMAD R2, R9, R2, R5 ;  /* 0x0000000209027224 */ /* 0x000fc600078e0205 */
[----:B------:R-:W-:-:S05]  /*11a0*/  @!P1 SEL R3, R7, R8, !P0 ;  /* 0x0000000807039207 */ /* 0x000fca0004000000 */
[--C-:B------:R-:W-:Y:S02]  /*11b0*/  @!P1 IMAD.IADD R6, R6, 0x1, -R3.reuse ;  /* 0x0000000106069824 */ /* 0x100fe400078e0a03 */
[----:B------:R-:W-:Y:S01]  /*11c0*/  @!P1 IMAD R3, R2, R11, R3 ;  /* 0x0000000b02039224 */ /* 0x000fe200078e0203 */
[----:B------:R-:W-:Y:S01]  /*11d0*/  IADD3 R2, PT, PT, -R7, RZ, RZ ;  /* 0x000000ff07027210 */ /* 0x000fe20007ffe1ff */
[----:B------:R-:W-:Y:S02]  /*11e0*/  @!P1 IMAD R5, R6, R9, R7 ;  /* 0x0000000906059224 */ /* 0x000fe400078e0207 */
[----:B------:R-:W-:Y:S02]  /*11f0*/  @!P1 IMAD.MOV.U32 R7, RZ, RZ, R3 ;  /* 0x000000ffff079224 */ /* 0x000fe400078e0003 */
[----:B------:R-:W-:Y:S02]  /*1200*/  IMAD R2, R10, R2, R21 ;  /* 0x000000020a027224 */ /* 0x000fe400078e0215 */
[----:B------:R-:W-:-:S02]  /*1210*/  IMAD R20, R5, R4, R13 ;  /* 0x0000000405147224 */ /* 0x000fc400078e020d */
[----:B------:R-:W-:Y:S02]  /*1220*/  IMAD R21, R7, R10, R2 ;  /* 0x0000000a07157224 */ /* 0x000fe400078e0202 */
.L_x_15:
[----:B------:R-:W1:Y:S01]  /*1230*/  LDCU UR4, c[0x0][0xb30] ;  /* 0x00016600ff0477ac */ /* 0x000e620008000800 */
[----:B------:R-:W2:Y:S08]  /*1240*/  S2UR UR37, SR_CgaCtaId ;  /* 0x00000000002579c3 */ /* 0x000eb00000008800 */
[----:B------:R-:W3:Y:S01]  /*1250*/  LDC R72, c[0x0][0xb24] ;  /* 0x0002c900ff487b82 */ /* 0x000ee20000000800 */
[----:B-1----:R-:W-:-:S09]  /*1260*/  UISETP.NE.AND UP1, UPT, UR4, 0x1, UPT ;  /* 0x000000010400788c */ /* 0x002fd2000bf25270 */
[----:B--2---:R-:W-:Y:S05]  /*1270*/  BRA.U UP1, `(.L_x_16) ;  /* 0x0000000101407547 */ /* 0x004fea000b800000 */
[----:B------:R-:W1:Y:S08]  /*1280*/  LDC.64 R4, c[0x0][0xb10] ;  /* 0x0002c400ff047b82 */ /* 0x000e700000000a00 */
[----:B------:R-:W2:Y:S08]  /*1290*/  LDC.64 R2, c[0x0][0xb18] ;  /* 0x0002c600ff027b82 */ /* 0x000eb00000000a00 */
[----:B------:R-:W4:Y:S08]  /*12a0*/  LDC R6, c[0x0][0xb20] ;  /* 0x0002c800ff067b82 */ /* 0x000f300000000800 */
[----:B------:R-:W3:Y:S01]  /*12b0*/  LDC R8, c[0x0][0xb0c] ;  /* 0x0002c300ff087b82 */ /* 0x000ee20000000800 */
[----:B-1----:R-:W-:-:S05]  /*12c0*/  IMAD.HI.U32 R4, R21, R4, RZ ;  /* 0x0000000415047227 */ /* 0x002fca00078e00ff */
[----:B------:R-:W-:Y:S01]  /*12d0*/  SHF.R.U32.HI R4, RZ, R5, R4 ;  /* 0x00000005ff047219 */ /* 0x000fe20000011604 */
[----:B--2---:R-:W-:Y:S01]  /*12e0*/  IMAD.HI.U32 R3, R20, R3, RZ ;  /* 0x0000000314037227 */ /* 0x004fe200078e00ff */
[----:B------:R-:W-:-:S04]  /*12f0*/  ISETP.NE.AND P0, PT, R2, 0x1, PT ;  /* 0x000000010200780c */ /* 0x000fc80003f05270 */
[----:B----4-:R-:W-:-:S04]  /*1300*/  SHF.R.U32.HI R3, RZ, R6, R3 ;  /* 0x00000006ff037219 */ /* 0x010fc80000011603 */
[----:B------:R-:W-:Y:S02]  /*1310*/  SEL R3, R20, R3, !P0 ;  /* 0x0000000314037207 */ /* 0x000fe40004000000 */
[----:B---3--:R-:W-:-:S04]  /*1320*/  ISETP.NE.AND P1, PT, R8, 0x1, PT ;  /* 0x000000010800780c */ /* 0x008fc80003f25270 */
[----:B------:R-:W-:-:S05]  /*1330*/  SEL R4, R21, R4, !P1 ;  /* 0x0000000415047207 */ /* 0x000fca0004800000 */
[----:B------:R-:W-:Y:S02]  /*1340*/  IMAD.IADD R5, R3, 0x1, -R4 ;  /* 0x0000000103057824 */ /* 0x000fe400078e0a04 */
[----:B------:R-:W-:Y:S02]  /*1350*/  IMAD.IADD R3, R4, 0x1, -R3 ;  /* 0x0000000104037824 */ /* 0x000fe400078e0a03 */
[----:B------:R-:W-:Y:S02]  /*1360*/  IMAD R21, R5, R8, R21 ;  /* 0x0000000805157224 */ /* 0x000fe400078e0215 */
[----:B------:R-:W-:-:S07]  /*1370*/  IMAD R20, R3, R2, R20 ;  /* 0x0000000203147224 */ /* 0x000fce00078e0214 */
.L_x_16:
[----:B------:R-:W-:Y:S01]  /*1380*/  BAR.SYNC.DEFER_BLOCKING 0x0 ;  /* 0x0000000000007b1d */ /* 0x000fe20000010000 */
[----:B------:R-:W-:Y:S01]  /*1390*/  UISETP.NE.AND UP1, UPT, UR8, 0x2, UPT ;  /* 0x000000020800788c */ /* 0x000fe2000bf25270 */
[----:B------:R-:W-:Y:S02]  /*13a0*/  ISETP.NE.OR P5, PT, R0, 0x2, !P5 ;  /* 0x000000020000780c */ /* 0x000fe40006fa5670 */
[----:B------:R-:W-:-:S06]  /*13b0*/  LOP3.LUT R2, R185, 0x1f, RZ, 0xc0, !PT ;  /* 0x0000001fb9027812 */ /* 0x000fcc00078ec0ff */
[----:B------:R-:W-:Y:S05]  /*13c0*/  BRA.U UP1, `(.L_x_17) ;  /* 0x0000001101c87547 */ /* 0x000fea000b800000 */
[----:B------:R-:W1:Y:S01]  /*13d0*/  LDCU UR13, c[0x0][0x38c] ;  /* 0x00007180ff0d77ac */ /* 0x000e620008000800 */
[----:B------:R-:W2:Y:S01]  /*13e0*/  LDC R9, c[0x0][0x370] ;  /* 0x0000dc00ff097b82 */ /* 0x000ea20000000800 */
[----:B------:R-:W-:Y:S01]  /*13f0*/  PLOP3.LUT P1, PT, PT, PT, UP2, 0x80, 0x8 ;  /* 0x000000000008781c */ /* 0x000fe20003f2f028 */
[----:B------:R-:W-:Y:S01]  /*1400*/  IMAD.MOV.U32 R15, RZ, RZ, 0x1 ;  /* 0x00000001ff0f7424 */ /* 0x000fe200078e00ff */
[----:B------:R-:W-:Y:S01]  /*1410*/  ISETP.EQ.OR P4, PT, R2, RZ, P5 ;  /* 0x000000ff0200720c */ /* 0x000fe20002f82670 */
[----:B------:R-:W-:Y:S01]  /*1420*/  IMAD.MOV.U32 R14, RZ, RZ, RZ ;  /* 0x000000ffff0e7224 */ /* 0x000fe200078e00ff */
[----:B------:R-:W-:Y:S02]  /*1430*/  PLOP3.LUT P1, PT, P1, PT, PT, 0x8, 0x80 ;  /* 0x000000000080781c */ /* 0x000fe40000f2e170 */
[----:B------:R-:W-:Y:S01]  /*1440*/  CS2R R12, SRZ ;  /* 0x00000000000c7805 */ /* 0x000fe2000001ff00 */
[----:B------:R-:W-:Y:S01]  /*1450*/  IMAD.MOV.U32 R10, RZ, RZ, 0x1 ;  /* 0x00000001ff0a7424 */ /* 0x000fe200078e00ff */
[----:B------:R-:W4:Y:S01]  /*1460*/  LDC R0, c[0x0][0x374] ;  /* 0x0000dd00ff007b82 */ /* 0x000f220000000800 */
[----:B------:R-:W2:Y:S01]  /*1470*/  LDCU.64 UR22, c[0x0][0x348] ;  /* 0x00006900ff1677ac */ /* 0x000ea20008000a00 */
[----:B------:R-:W-:Y:S01]  /*1480*/  UMOV UR6, URZ ;  /* 0x000000ff00067c82 */ /* 0x000fe20008000000 */
[----:B-1----:R-:W-:-:S04]  /*1490*/  UIADD3 UR5, UPT, UPT, UR13, 0x3f, URZ ;  /* 0x0000003f0d057890 */ /* 0x002fc8000fffe0ff */
[----:B------:R-:W-:-:S04]  /*14a0*/  USHF.R.S32.HI UR4, URZ, 0x1f, UR5 ;  /* 0x0000001fff047899 */ /* 0x000fc80008011405 */
[----:B------:R-:W-:-:S04]  /*14b0*/  ULEA.HI UR4, UR4, UR5, URZ, 0x6 ;  /* 0x0000000504047291 */ /* 0x000fc8000f8f30ff */
[----:B------:R-:W-:Y:S02]  /*14c0*/  USHF.R.S32.HI UR15, URZ, 0x6, UR4 ;  /* 0x00000006ff0f7899 */ /* 0x000fe40008011404 */
[----:B------:R-:W-:Y:S02]  /*14d0*/  UIADD3 UR4, UPT, UPT, UR13, -0x1, URZ ;  /* 0xffffffff0d047890 */ /* 0x000fe4000fffe0ff */
[----:B------:R-:W-:Y:S02]  /*14e0*/  UISETP.LT.U32.AND UP0, UPT, UR15, 0x7, UPT ;  /* 0x000000070f00788c */ /* 0x000fe4000bf01070 */
[----:B------:R-:W-:Y:S02]  /*14f0*/  UISETP.GE.U32.AND UP1, UPT, UR4, -0x7f, UPT ;  /* 0xffffff810400788c */ /* 0x000fe4000bf26070 */
[----:B------:R-:W-:Y:S02]  /*1500*/  USEL UR14, UR15, 0x7, UP0 ;  /* 0x000000070f0e7887 */ /* 0x000fe40008000000 */
[----:B------:R-:W-:-:S02]  /*1510*/  UIADD3 UR13, UPT, UPT, UR13, 0x7e, URZ ;  /* 0x0000007e0d0d7890 */ /* 0x000fc4000fffe0ff */
[----:B------:R-:W-:Y:S02]  /*1520*/  UIADD3 UR5, UPT, UPT, UR14, -0x1, URZ ;  /* 0xffffffff0e057890 */ /* 0x000fe4000fffe0ff */
[----:B------:R-:W-:-:S03]  /*1530*/  UIADD3 UR7, UPT, UPT, UR15, -UR14, URZ ;  /* 0x8000000e0f077290 */ /* 0x000fc6000fffe0ff */
[----:B------:R-:W-:-:S04]  /*1540*/  @UP1 UIADD3 UR5, UPT, UPT, UR14, URZ, URZ ;  /* 0x000000ff0e051290 */ /* 0x000fc8000fffe0ff */
[----:B--2---:R-:W-:-:S12]  /*1550*/  UIADD3 UR5, UPT, UPT, UR5, 0x1, URZ ;  /* 0x0000000105057890 */ /* 0x004fd8000fffe0ff */
.L_x_35:
[----:B------:R-:W-:Y:S01]  /*1560*/  UISETP.NE.AND UP0, UPT, UR37, URZ, UPT ;  /* 0x000000ff2500728c */ /* 0x000fe2000bf05270 */
[----:B------:R-:W1:Y:S08]  /*1570*/  S2UR UR37, SR_CgaCtaId ;  /* 0x00000000002579c3 */ /* 0x000e700000008800 */
[----:B------:R-:W-:Y:S05]  /*1580*/  BRA.U UP0, `(.L_x_18) ;  /* 0x0000000100347547 */ /* 0x000fea000b800000 */
[----:B------:R-:W2:Y:S01]  /*1590*/  S2R R2, SR_CgaCtaId ;  /* 0x0000000000027919 */ /* 0x000ea20000008800 */
[----:B------:R-:W-:-:S04]  /*15a0*/  MOV R3, 0x400 ;  /* 0x0000040000037802 */ /* 0x000fc80000000f00 */
[----:B--2---:R-:W-:Y:S02]  /*15b0*/  LEA R3, R2, R3, 0x18 ;  /* 0x0000000302037211 */ /* 0x004fe400078ec0ff */
[----:B------:R-:W-:-:S03]  /*15c0*/  SHF.L.U32 R2, R10, 0x1f, RZ ;  /* 0x0000001f0a027819 */ /* 0x000fc600000006ff */
[----:B------:R-:W-:-:S04]  /*15d0*/  IMAD R3, R12, 0x8, R3 ;  /* 0x000000080c037824 */ /* 0x000fc800078e0203 */
[----:B------:R-:W2:Y:S02]  /*15e0*/  SYNCS.PHASECHK.TRANS64.TRYWAIT P0, [R3+URZ+0x110], R2 ;  /* 0x00011002030075a7 */ /* 0x000ea400080011ff */
[----:B--2---:R-:W-:Y:S05]  /*15f0*/  @!P0 BRA `(.L_x_19) ;  /* 0x0000009800c08947 */ /* 0x004fea0003800000 */
.L_x_129:
[----:B------:R-:W-:Y:S01]  /*1600*/  VIADD R12, R12, 0x1 ;  /* 0x000000010c0c7836 */ /* 0x000fe20000000000 */
[----:B------:R2:W-:Y:S04]  /*1610*/  SYNCS.ARRIVE.TRANS64.A1T0 RZ, [R3+URZ+0x100], RZ ;  /* 0x000100ff03ff79a7 */ /* 0x0005e800081000ff */
[----:B------:R-:W-:-:S04]  /*1620*/  ISETP.NE.AND P0, PT, R12, 0x2, PT ;  /* 0x000000020c00780c */ /* 0x000fc80003f05270 */
[----:B------:R-:W-:Y:S02]  /*1630*/  SEL R12, R12, RZ, P0 ;  /* 0x000000ff0c0c7207 */ /* 0x000fe40000000000 */
[----:B--2---:R-:W-:-:S04]  /*1640*/  SEL R3, RZ, 0x1, P0 ;  /* 0x00000001ff037807 */ /* 0x004fc80000000000 */
[----:B------:R-:W-:-:S07]  /*1650*/  LOP3.LUT R10, R10, R3, RZ, 0x3c, !PT ;  /* 0x000000030a0a7212 */ /* 0x000fce00078e3cff */
.L_x_18:
[----:B------:R-:W-:Y:S01]  /*1660*/  UMOV UR4, 0x400 ;  /* 0x0000040000047882 */ /* 0x000fe20000000000 */
[----:B------:R-:W-:Y:S01]  /*1670*/  SHF.L.U32 R2, R15, 0x1f, RZ ;  /* 0x0000001f0f027819 */ /* 0x000fe200000006ff */
[----:B-1----:R-:W-:Y:S01]  /*1680*/  ULEA UR4, UR37, UR4, 0x18 ;  /* 0x0000000425047291 */ /* 0x002fe2000f8ec0ff */
[----:B------:R-:W-:Y:S01]  /*1690*/  R2UR UR35, R21 ;  /* 0x00000000152372ca */ /* 0x000fe200000e0000 */
[----:B------:R-:W-:Y:S01]  /*16a0*/  UISETP.GE.U32.AND UP0, UPT, UR13, 0x7f, UPT ;  /* 0x0000007f0d00788c */ /* 0x000fe2000bf06070 */
[----:B------:R-:W-:Y:S01]  /*16b0*/  R2UR UR11, R20 ;  /* 0x00000000140b72ca */ /* 0x000fe200000e0000 */
[----:B------:R-:W-:Y:S01]  /*16c0*/  ULEA UR8, UR6, UR4, 0x3 ;  /* 0x0000000406087291 */ /* 0x000fe2000f8e18ff */
[----:B------:R-:W-:-:S08]  /*16d0*/  UMOV UR24, URZ ;  /* 0x000000ff00187c82 */ /* 0x000fd00008000000 */
[----:B------:R1:W2:Y:S01]  /*16e0*/  SYNCS.PHASECHK.TRANS64.TRYWAIT P0, [UR8+0x38], R2 ;  /* 0x00003802ff0075a7 */ /* 0x0002a20008001108 */
[----:B------:R-:W-:Y:S02]  /*16f0*/  USHF.L.U32 UR35, UR35, 0x7, URZ ;  /* 0x0000000723237899 */ /* 0x000fe400080006ff */
[----:B------:R-:W-:Y:S01]  /*1700*/  USHF.L.U32 UR11, UR11, 0x8, URZ ;  /* 0x000000080b0b7899 */ /* 0x000fe200080006ff */
[----:B------:R-:W-:Y:S11]  /*1710*/  BRA.U !UP0, `(.L_x_20) ;  /* 0x0000000108a87547 */ /* 0x000ff6000b800000 */
[----:B------:R-:W-:Y:S01]  /*1720*/  UMOV UR16, URZ ;  /* 0x000000ff00107c82 */ /* 0x000fe20008000000 */
[----:B------:R-:W-:-:S05]  /*1730*/  UMOV UR17, UR6 ;  /* 0x0000000600117c82 */ /* 0x000fca0008000000 */
.L_x_25:
[----:B-1----:R-:W-:Y:S01]  /*1740*/  ULEA UR33, UR17, UR4, 0x3 ;  /* 0x0000000411217291 */ /* 0x002fe2000f8e18ff */
[----:B--2---:R-:W-:Y:S01]  /*1750*/  @!P5 MOV R3, 0x6000 ;  /* 0x000060000003d802 */ /* 0x004fe20000000f00 */
[----:B--2---:R-:W-:Y:S10]  /*1760*/  @P0 BRA `(.L_x_21) ;  /* 0x00000000000c0947 */ /* 0x004ff40003800000 */
[----:B------:R-:W-:-:S04]  /*1770*/  SHF.L.U32 R5, R15, 0x1f, RZ ;  /* 0x0000001f0f057819 */ /* 0x000fc800000006ff */
[----:B------:R-:W2:Y:S02]  /*1780*/  SYNCS.PHASECHK.TRANS64.TRYWAIT P0, [UR33+0x38], R5 ;  /* 0x00003805ff0075a7 */ /* 0x000ea40008001121 */
[----:B--2---:R-:W-:Y:S05]  /*1790*/  @!P0 BRA `(.L_x_22) ;  /* 0x00000098006c8947 */ /* 0x004fea0003800000 */
.L_x_21:
[----:B------:R2:W-:Y:S01]  /*17a0*/  @!P5 SYNCS.ARRIVE.TRANS64 RZ, [UR33], R3 ;  /* 0x00000003ffffd9a7 */ /* 0x0005e20008000021 */
[----:B------:R-:W-:Y:S04]  /*17b0*/  BSSY.RECONVERGENT B0, `(.L_x_23) ;  /* 0x0000003000007945 */ /* 0x000fe80003800200 */
[----:B------:R-:W-:Y:S05]  /*17c0*/  @P4 BRA `(.L_x_24) ;  /* 0x0000000000044947 */ /* 0x000fea0003800000 */
[----:B------:R-:W-:Y:S05]  /*17d0*/  BPT.TRAP 0x1 ;  /* 0x000000040000795c */ /* 0x000fea0000300000 */
.L_x_24:
[----:B------:R-:W-:Y:S05]  /*17e0*/  BSYNC.RECONVERGENT B0 ;  /* 0x0000000000007941 */ /* 0x000fea0003800200 */
.L_x_23:
[----:B------:R-:W-:Y:S02]  /*17f0*/  UIADD3 UR6, UPT, UPT, UR17, 0x1, URZ ;  /* 0x0000000111067890 */ /* 0x000fe4000fffe0ff */
[----:B------:R-:W-:Y:S02]  /*1800*/  ULEA UR32, UR17, UR4, 0xd ;  /* 0x0000000411207291 */ /* 0x000fe4000f8e68ff */
[----:B------:R-:W-:Y:S02]  /*1810*/  UISETP.NE.AND UP0, UPT, UR6, 0x7, UPT ;  /* 0x000000070600788c */ /* 0x000fe4000bf05270 */
[----:B------:R-:W-:Y:S02]  /*1820*/  UIADD3 UR26, UP1, UPT, UR22, 0x80, URZ ;  /* 0x00000080161a7890 */ /* 0x000fe4000ff3e0ff */
[----:B------:R-:W-:Y:S02]  /*1830*/  USEL UR9, URZ, 0x1, UP0 ;  /* 0x00000001ff097887 */ /* 0x000fe40008000000 */
[----:B------:R-:W-:-:S02]  /*1840*/  USEL UR6, UR6, URZ, UP0 ;  /* 0x000000ff06067287 */ /* 0x000fc40008000000 */
[----:B------:R-:W-:Y:S02]  /*1850*/  UIADD3 UR20, UP0, UPT, UR22, 0x180, URZ ;  /* 0x0000018016147890 */ /* 0x000fe4000ff1e0ff */
[----:B------:R-:W-:Y:S01]  /*1860*/  ULEA UR8, UR6, UR4, 0x3 ;  /* 0x0000000406087291 */ /* 0x000fe2000f8e18ff */
[----:B------:R-:W-:Y:S01]  /*1870*/  LOP3.LUT R15, R15, UR9, RZ, 0x3c, !PT ;  /* 0x000000090f0f7c12 */ /* 0x000fe2000f8e3cff */
[----:B------:R-:W-:Y:S02]  /*1880*/  USHF.L.U32 UR34, UR16, 0x6, URZ ;  /* 0x0000000610227899 */ /* 0x000fe400080006ff */
[----:B------:R-:W-:Y:S01]  /*1890*/  UIADD3.X UR27, UPT, UPT, URZ, UR23, URZ, UP1, !UPT ;  /* 0x00000017ff1b7290 */ /* 0x000fe20008ffe4ff */
[----:B-1----:R-:W-:Y:S01]  /*18a0*/  SHF.L.U32 R2, R15, 0x1f, RZ ;  /* 0x0000001f0f027819 */ /* 0x002fe200000006ff */
[----:B------:R-:W-:Y:S02]  /*18b0*/  UIADD3 UR32, UPT, UPT, UR32, 0xc400, URZ ;  /* 0x0000c40020207890 */ /* 0x000fe4000fffe0ff */
[----:B------:R-:W-:Y:S01]  /*18c0*/  UIADD3.X UR21, UPT, UPT, URZ, UR23, URZ, UP0, !UPT ;  /* 0x00000017ff157290 */ /* 0x000fe200087fe4ff */
[----:B------:R1:W1:Y:S01]  /*18d0*/  SYNCS.PHASECHK.TRANS64.TRYWAIT P0, [UR8+0x38], R2 ;  /* 0x00003802ff0075a7 */ /* 0x0002620008001108 */
[----:B------:R-:W-:Y:S01]  /*18e0*/  ULEA UR8, UR17, UR4, 0xe ;  /* 0x0000000411087291 */ /* 0x000fe2000f8e70ff */
[----:B------:R-:W-:Y:S01]  /*18f0*/  UMOV UR18, 0x0 ;  /* 0x0000000000127882 */ /* 0x000fe20000000000 */
[----:B------:R-:W-:-:S02]  /*1900*/  UMOV UR19, 0x10000000 ;  /* 0x1000000000137882 */ /* 0x000fc40000000000 */
[----:B------:R-:W-:Y:S01]  /*1910*/  UIADD3 UR8, UPT, UPT, UR8, 0x1a400, URZ ;  /* 0x0001a40008087890 */ /* 0x000fe2000fffe0ff */
[----:B------:R1:W-:Y:S01]  /*1920*/  UTMALDG.3D [UR32], [UR26], desc[UR18] ;  /* 0x000012201a0075b4 */ /* 0x0003e20008011000 */
[----:B------:R-:W-:Y:S01]  /*1930*/  UMOV UR12, UR36 ;  /* 0x00000024000c7c82 */ /* 0x000fe20008000000 */
[----:B------:R-:W-:Y:S01]  /*1940*/  UMOV UR9, UR33 ;  /* 0x0000002100097c82 */ /* 0x000fe20008000000 */
[----:B------:R-:W-:Y:S01]  /*1950*/  UMOV UR10, UR34 ;  /* 0x00000022000a7c82 */ /* 0x000fe20008000000 */
[----:B------:R-:W-:Y:S01]  /*1960*/  UIADD3 UR16, UPT, UPT, UR16, 0x1, URZ ;  /* 0x0000000110107890 */ /* 0x000fe2000fffe0ff */
[----:B------:R-:W-:Y:S01]  /*1970*/  UMOV UR24, UR5 ;  /* 0x0000000500187c82 */ /* 0x000fe20008000000 */
[----:B------:R-:W-:Y:S02]  /*1980*/  UMOV UR17, UR6 ;  /* 0x0000000600117c82 */ /* 0x000fe40008000000 */
[----:B------:R1:W-:Y:S01]  /*1990*/  UTMALDG.3D [UR8], [UR20], desc[UR18] ;  /* 0x00001208140075b4 */ /* 0x0003e20008011000 */
[----:B------:R-:W-:-:S09]  /*19a0*/  UISETP.NE.AND UP0, UPT, UR16, UR5, UPT ;  /* 0x000000051000728c */ /* 0x000fd2000bf05270 */
[----:B------:R-:W-:Y:S05]  /*19b0*/  BRA.U UP0, `(.L_x_25) ;  /* 0xfffffffd00607547 */ /* 0x000fea000b83ffff */
.L_x_20:
[----:B-1----:R-:W-:Y:S01]  /*19c0*/  ULEA UR8, UR6, UR4, 0x3 ;  /* 0x0000000406087291 */ /* 0x002fe2000f8e18ff */
[----:B------:R-:W-:Y:S01]  /*19d0*/  SHF.L.U32 R2, R15, 0x1f, RZ ;  /* 0x0000001f0f027819 */ /* 0x000fe200000006ff */
[----:B------:R-:W-:Y:S01]  /*19e0*/  @!P1 SYNCS.ARRIVE.TRANS64.A1T0 RZ, [UR4+0xb8], RZ ;  /* 0x0000b8ffffff99a7 */ /* 0x000fe20008100004 */
[----:B------:R-:W-:-:S06]  /*19f0*/  UISETP.GT.AND UP0, UPT, UR15, UR14, UPT ;  /* 0x0000000e0f00728c */ /* 0x000fcc000bf04270 */
[----:B--2---:R1:W2:Y:S03]  /*1a00*/  SYNCS.PHASECHK.TRANS64.TRYWAIT P0, [UR8+0x38], R2 ;  /* 0x00003802ff0075a7 */ /* 0x0042a60008001108 */
[----:B------:R-:W-:Y:S05]  /*1a10*/  BRA.U !UP0, `(.L_x_26) ;  /* 0x0000000108ac7547 */ /* 0x000fea000b800000 */
[----:B------:R-:W-:Y:S01]  /*1a20*/  UIADD3 UR21, UPT, UPT, UR7, UR24, URZ ;  /* 0x0000001807157290 */ /* 0x000fe2000fffe0ff */
[----:B------:R-:W-:-:S11]  /*1a30*/  UMOV UR25, UR6 ;  /* 0x0000000600197c82 */ /* 0x000fd60008000000 */
.L_x_31:
[----:B-1----:R-:W-:Y:S01]  /*1a40*/  ULEA UR17, UR25, UR4, 0x3 ;  /* 0x0000000419117291 */ /* 0x002fe2000f8e18ff */
[----:B--2---:R-:W-:Y:S01]  /*1a50*/  @!P5 MOV R3, 0x6000 ;  /* 0x000060000003d802 */ /* 0x004fe20000000f00 */
[----:B--2---:R-:W-:Y:S10]  /*1a60*/  @P0 BRA `(.L_x_27) ;  /* 0x00000000000c0947 */ /* 0x004ff40003800000 */
[----:B------:R-:W-:-:S04]  /*1a70*/  SHF.L.U32 R5, R15, 0x1f, RZ ;  /* 0x0000001f0f057819 */ /* 0x000fc800000006ff */
[----:B------:R-:W2:Y:S02]  /*1a80*/  SYNCS.PHASECHK.TRANS64.TRYWAIT P0, [UR17+0x38], R5 ;  /* 0x00003805ff0075a7 */ /* 0x000ea40008001111 */
[----:B--2---:R-:W-:Y:S05]  /*1a90*/  @!P0 BRA `(.L_x_28) ;  /* 0x0000009400c48947 */ /* 0x004fea0003800000 */
.L_x_27:
[----:B------:R2:W-:Y:S01]  /*1aa0*/  @!P5 SYNCS.ARRIVE.TRANS64 RZ, [UR17], R3 ;  /* 0x00000003ffffd9a7 */ /* 0x0005e20008000011 */
[----:B------:R-:W-:Y:S04]  /*1ab0*/  BSSY.RECONVERGENT B0, `(.L_x_29) ;  /* 0x0000003000007945 */ /* 0x000fe80003800200 */
[----:B------:R-:W-:Y:S05]  /*1ac0*/  @P4 BRA `(.L_x_30) ;  /* 0x0000000000044947 */ /* 0x000fea0003800000 */
[----:B------:R-:W-:Y:S05]  /*1ad0*/  BPT.TRAP 0x1 ;  /* 0x000000040000795c */ /* 0x000fea0000300000 */
.L_x_30:
[----:B------:R-:W-:Y:S05]  /*1ae0*/  BSYNC.RECONVERGENT B0 ;  /* 0x0000000000007941 */ /* 0x000fea0003800200 */
.L_x_29:
        /* <DEDUP_REMOVED lines=10> */
[----:B------:R-:W-:Y:S01]  /*1b90*/  UIADD3 UR16, UPT, UPT, UR16, 0xc400, URZ ;  /* 0x0000c40010107890 */ /* 0x000fe2000fffe0ff */
[----:B-1----:R-:W-:Y:S01]  /*1ba0*/  SHF.L.U32 R2, R15, 0x1f, RZ ;  /* 0x0000001f0f027819 */ /* 0x002fe200000006ff */
[----:B------:R-:W-:Y:S02]  /*1bb0*/  UIADD3.X UR31, UPT, UPT, URZ, UR23, URZ, UP1, !UPT ;  /* 0x00000017ff1f7290 */ /* 0x000fe40008ffe4ff */
[----:B------:R-:W-:Y:S01]  /*1bc0*/  UIADD3.X UR29, UPT, UPT, URZ, UR23, URZ, UP0, !UPT ;  /* 0x00000017ff1d7290 */ /* 0x000fe200087fe4ff */
[----:B------:R1:W1:Y:S01]  /*1bd0*/  SYNCS.PHASECHK.TRANS64.TRYWAIT P0, [UR8+0x38], R2 ;  /* 0x00003802ff0075a7 */ /* 0x0002620008001108 */
[----:B------:R-:W-:Y:S01]  /*1be0*/  ULEA UR8, UR25, UR4, 0xe ;  /* 0x0000000419087291 */ /* 0x000fe2000f8e70ff */
[----:B------:R-:W-:Y:S01]  /*1bf0*/  UMOV UR26, 0x0 ;  /* 0x00000000001a7882 */ /* 0x000fe20000000000 */
[----:B------:R-:W-:-:S02]  /*1c00*/  UMOV UR27, 0x10000000 ;  /* 0x10000000001b7882 */ /* 0x000fc40000000000 */
[----:B------:R-:W-:Y:S01]  /*1c10*/  UIADD3 UR8, UPT, UPT, UR8, 0x1a400, URZ ;  /* 0x0001a40008087890 */ /* 0x000fe2000fffe0ff */
[----:B------:R-:W-:Y:S01]  /*1c20*/  UMOV UR19, UR35 ;  /* 0x0000002300137c82 */ /* 0x000fe20008000000 */
[----:B------:R-:W-:Y:S01]  /*1c30*/  UMOV UR20, UR36 ;  /* 0x0000002400147c82 */ /* 0x000fe20008000000 */
[----:B------:R-:W-:Y:S01]  /*1c40*/  UMOV UR12, UR36 ;  /* 0x00000024000c7c82 */ /* 0x000fe20008000000 */
[----:B------:R-:W-:Y:S01]  /*1c50*/  UMOV UR9, UR17 ;  /* 0x0000001100097c82 */ /* 0x000fe20008000000 */
[----:B------:R-:W-:Y:S01]  /*1c60*/  UMOV UR10, UR18 ;  /* 0x00000012000a7c82 */ /* 0x000fe20008000000 */
[----:B------:R1:W-:Y:S01]  /*1c70*/  UTMALDG.3D [UR16], [UR30], desc[UR26] ;  /* 0x00001a101e0075b4 */ /* 0x0003e20008011000 */
[----:B------:R-:W-:Y:S01]  /*1c80*/  UIADD3 UR24, UPT, UPT, UR24, 0x1, URZ ;  /* 0x0000000118187890 */ /* 0x000fe2000fffe0ff */
[----:B------:R-:W-:-:S03]  /*1c90*/  UMOV UR25, UR6 ;  /* 0x0000000600197c82 */ /* 0x000fc60008000000 */
[----:B------:R-:W-:Y:S01]  /*1ca0*/  UISETP.NE.AND UP0, UPT, UR24, UR21, UPT ;  /* 0x000000151800728c */ /* 0x000fe2000bf05270 */
[----:B------:R1:W-:Y:S08]  /*1cb0*/  UTMALDG.3D [UR8], [UR28], desc[UR26] ;  /* 0x00001a081c0075b4 */ /* 0x0003f00008011000 */
[----:B------:R-:W-:Y:S05]  /*1cc0*/  BRA.U UP0, `(.L_x_31) ;  /* 0xfffffffd005c7547 */ /* 0x000fea000b83ffff */
.L_x_26:
[C---:B-1----:R-:W-:Y:S01]  /*1cd0*/  LEA R2, R14.reuse, UR4, 0x3 ;  /* 0x000000040e027c11 */ /* 0x042fe2000f8e18ff */
[----:B------:R-:W-:Y:S01]  /*1ce0*/  NOP ;  /* 0x0000000000007918 */ /* 0x000fe20000000000 */
[----:B--2---:R-:W-:Y:S02]  /*1cf0*/  SHF.L.U32 R3, R13, 0x1f, RZ ;  /* 0x0000001f0d037819 */ /* 0x004fe400000006ff */
[----:B------:R-:W-:Y:S02]  /*1d00*/  LEA R4, R14, UR4, 0x4 ;  /* 0x000000040e047c11 */ /* 0x000fe4000f8e20ff */
[----:B------:R-:W1:Y:S02]  /*1d10*/  SYNCS.PHASECHK.TRANS64.TRYWAIT P0, [R2+URZ+0xc0], R3 ;  /* 0x0000c003020075a7 */ /* 0x000e6400080011ff */
[----:B-1----:R-:W-:Y:S05]  /*1d20*/  @!P0 BRA `(.L_x_32) ;  /* 0x0000009400388947 */ /* 0x002fea0003800000 */
.L_x_132:
[----:B------:R-:W2:Y:S01]  /*1d30*/  LDS.128 R4, [R4+0x130] ;  /* 0x0001300004047984 */ /* 0x000ea20000000c00 */
[----:B---3--:R-:W-:Y:S01]  /*1d40*/  ISETP.GE.AND P0, PT, R72, 0x1, PT ;  /* 0x000000014800780c */ /* 0x008fe20003f06270 */
[----:B-1----:R-:W-:Y:S01]  /*1d50*/  VIADD R2, R2, 0xd0 ;  /* 0x000000d002027836 */ /* 0x002fe20000000000 */
[----:B------:R-:W-:Y:S01]  /*1d60*/  @!PT LDS RZ, [RZ] ;  /* 0x00000000fffff984 */ /* 0x000fe20000000800 */
[----:B------:R-:W-:Y:S01]  /*1d70*/  @!PT LDS RZ, [RZ] ;  /* 0x00000000fffff984 */ /* 0x000fe20000000800 */
[----:B------:R-:W-:Y:S01]  /*1d80*/  @!PT LDS RZ, [RZ] ;  /* 0x00000000fffff984 */ /* 0x000fe20000000800 */
[----:B------:R-:W-:Y:S01]  /*1d90*/  @!PT LDS RZ, [RZ] ;  /* 0x00000000fffff984 */ /* 0x000fe20000000800 */
[----:B------:R1:W-:Y:S06]  /*1da0*/  MEMBAR.ALL.CTA ;  /* 0x0000000000007992 */ /* 0x0003ec0000008000 */
[----:B-1----:R-:W1:Y:S01]  /*1db0*/  FENCE.VIEW.ASYNC.S ;  /* 0x00000000000073c6 */ /* 0x002e620000000000 */
[----:B------:R-:W-:-:S04]  /*1dc0*/  PRMT R2, RZ, 0x654, R2 ;  /* 0x00000654ff027816 */ /* 0x000fc80000000002 */
[----:B-1----:R1:W-:Y:S01]  /*1dd0*/  SYNCS.ARRIVE.TRANS64.RED.A1T0 RZ, [R2+URZ], RZ ;  /* 0x000000ff02ff79a7 */ /* 0x0023e200081004ff */
[----:B--2---:R-:W-:-:S13]  /*1de0*/  LOP3.LUT P2, RZ, R6, 0x1, RZ, 0xc0, !PT ;  /* 0x0000000106ff7812 */ /* 0x004fda000784c0ff */
[----:B------:R-:W-:Y:S01]  /*1df0*/  @P2 SHF.R.U32.HI R3, RZ, 0x10, R5 ;  /* 0x00000010ff032819 */ /* 0x000fe20000011605 */
[----:B------:R-:W-:Y:S01]  /*1e00*/  VOTEU.ANY UP0, P2 ;  /* 0x0000000000ff7886 */ /* 0x000fe20001000100 */
[----:B------:R-:W-:Y:S02]  /*1e10*/  @P2 MOV R11, R4 ;  /* 0x00000004000b2202 */ /* 0x000fe40000000f00 */
[----:B------:R-:W-:Y:S02]  /*1e20*/  @P2 R2UR.BROADCAST UR8, R3 ;  /* 0x00000000030822ca */ /* 0x000fe400008e0000 */
[----:B------:R-:W-:-:S11]  /*1e30*/  @P2 LOP3.LUT R8, R5, 0xffff, RZ, 0xc0, !PT ;  /* 0x0000ffff05082812 */ /* 0x000fd600078ec0ff */
[----:B------:R-:W-:Y:S01]  /*1e40*/  @UP0 UMOV UR36, UR8 ;  /* 0x0000000800240c82 */ /* 0x000fe20008000000 */
[----:B-1----:R-:W-:Y:S05]  /*1e50*/  @!P0 BRA `(.L_x_33) ;  /* 0x0000000000b88947 */ /* 0x002fea0003800000 */
[----:B------:R-:W4:Y:S01]  /*1e60*/  LDC.64 R4, c[0x0][0xb18] ;  /* 0x0002c600ff047b82 */ /* 0x000f220000000a00 */
[----:B------:R-:W-:-:S07]  /*1e70*/  ISETP.NE.AND P3, PT, R72, 0x1, PT ;  /* 0x000000014800780c */ /* 0x000fce0003f65270 */
[----:B------:R-:W1:Y:S08]  /*1e80*/  LDC.64 R6, c[0x0][0xb10] ;  /* 0x0002c400ff067b82 */ /* 0x000e700000000a00 */
[----:B------:R-:W2:Y:S08]  /*1e90*/  LDC R16, c[0x0][0xb20] ;  /* 0x0002c800ff107b82 */ /* 0x000eb00000000800 */
[----:B------:R-:W3:Y:S01]  /*1ea0*/  LDC R18, c[0x0][0xb0c] ;  /* 0x0002c300ff127b82 */ /* 0x000ee20000000800 */
[----:B----4-:R-:W-:Y:S01]  /*1eb0*/  IMAD.HI.U32 R17, R0, R5, RZ ;  /* 0x0000000500117227 */ /* 0x010fe200078e00ff */
[----:B------:R-:W-:-:S03]  /*1ec0*/  ISETP.NE.AND P0, PT, R4, 0x1, PT ;  /* 0x000000010400780c */ /* 0x000fc60003f05270 */
[----:B------:R-:W-:-:S03]  /*1ed0*/  IMAD.HI.U32 R5, R8, R5, RZ ;  /* 0x0000000508057227 */ /* 0x000fc600078e00ff */
[----:B------:R-:W4:Y:S01]  /*1ee0*/  LDC.64 R2, c[0x0][0xb28] ;  /* 0x0002ca00ff027b82 */ /* 0x000f220000000a00 */
[----:B-1----:R-:W-:-:S04]  /*1ef0*/  IMAD.HI.U32 R20, R9, R6, RZ ;  /* 0x0000000609147227 */ /* 0x002fc800078e00ff */
[----:B------:R-:W-:Y:S01]  /*1f00*/  IMAD.HI.U32 R22, R11, R6, RZ ;  /* 0x000000060b167227 */ /* 0x000fe200078e00ff */
[----:B------:R-:W-:Y:S02]  /*1f10*/  SHF.R.U32.HI R20, RZ, R7, R20 ;  /* 0x00000007ff147219 */ /* 0x000fe40000011614 */
[-C--:B--2---:R-:W-:Y:S02]  /*1f20*/  SHF.R.U32.HI R17, RZ, R16.reuse, R17 ;  /* 0x00000010ff117219 */ /* 0x084fe40000011611 */
[----:B------:R-:W-:Y:S02]  /*1f30*/  SHF.R.U32.HI R5, RZ, R16, R5 ;  /* 0x00000010ff057219 */ /* 0x000fe40000011605 */
[----:B------:R-:W-:Y:S02]  /*1f40*/  SEL R17, R0, R17, !P0 ;  /* 0x0000001100117207 */ /* 0x000fe40004000000 */
[----:B------:R-:W-:Y:S02]  /*1f50*/  SHF.R.U32.HI R22, RZ, R7, R22 ;  /* 0x00000007ff167219 */ /* 0x000fe40000011616 */
[----:B---3--:R-:W-:-:S02]  /*1f60*/  ISETP.NE.AND P1, PT, R18, 0x1, PT ;  /* 0x000000011200780c */ /* 0x008fc40003f25270 */
[----:B------:R-:W-:Y:S02]  /*1f70*/  SEL R5, R8, R5, !P0 ;  /* 0x0000000508057207 */ /* 0x000fe40004000000 */
[----:B------:R-:W-:Y:S02]  /*1f80*/  SEL R19, R9, R20, !P1 ;  /* 0x0000001409137207 */ /* 0x000fe40004800000 */
[----:B------:R-:W-:Y:S01]  /*1f90*/  SEL R7, R11, R22, !P1 ;  /* 0x000000160b077207 */ /* 0x000fe20004800000 */
[----:B----4-:R-:W-:-:S04]  /*1fa0*/  IMAD.HI.U32 R20, R17, R2, RZ ;  /* 0x0000000211147227 */ /* 0x010fc800078e00ff */
[----:B------:R-:W-:Y:S01]  /*1fb0*/  IMAD.HI.U32 R6, R19, R2, RZ ;  /* 0x0000000213067227 */ /* 0x000fe200078e00ff */
[----:B------:R-:W-:-:S04]  /*1fc0*/  @P3 SHF.R.U32.HI R17, RZ, R3, R20 ;  /* 0x00000003ff113219 */ /* 0x000fc80000011614 */
[----:B------:R-:W-:Y:S01]  /*1fd0*/  @P3 SHF.R.U32.HI R19, RZ, R3, R6 ;  /* 0x00000003ff133219 */ /* 0x000fe20000011606 */
[----:B------:R-:W-:-:S04]  /*1fe0*/  IMAD R17, R72, R17, RZ ;  /* 0x0000001148117224 */ /* 0x000fc800078e02ff */
[----:B------:R-:W-:Y:S01]  /*1ff0*/  IMAD R6, R72, R19, RZ ;  /* 0x0000001348067224 */ /* 0x000fe200078e02ff */
[C---:B------:R-:W-:Y:S02]  /*2000*/  ISETP.GE.AND P0, PT, R5.reuse, R17, PT ;  /* 0x000000110500720c */ /* 0x040fe40003f06270 */
[----:B------:R-:W-:Y:S02]  /*2010*/  IADD3 R17, PT, PT, -R5, RZ, RZ ;  /* 0x000000ff05117210 */ /* 0x000fe40007ffe1ff */
[----:B------:R-:W-:Y:S01]  /*2020*/  ISETP.GE.OR P0, PT, R7, R6, P0 ;  /* 0x000000060700720c */ /* 0x000fe20000706670 */
[----:B------:R-:W-:-:S04]  /*2030*/  IMAD.HI.U32 R6, R5, R2, RZ ;  /* 0x0000000205067227 */ /* 0x000fc800078e00ff */
[----:B------:R-:W-:Y:S01]  /*2040*/  IMAD R8, R4, R17, R8 ;  /* 0x0000001104087224 */ /* 0x000fe200078e0208 */
[----:B------:R-:W-:-:S04]  /*2050*/  SHF.R.U32.HI R6, RZ, R3, R6 ;  /* 0x00000003ff067219 */ /* 0x000fc80000011606 */
[----:B------:R-:W-:-:S03]  /*2060*/  SEL R6, R5, R6, !P3 ;  /* 0x0000000605067207 */ /* 0x000fc60005800000 */
[----:B------:R-:W-:-:S04]  /*2070*/  @!P0 IMAD.HI.U32 R16, R7, R2, RZ ;  /* 0x0000000207108227 */ /* 0x000fc800078e00ff */
[----:B------:R-:W-:Y:S01]  /*2080*/  IMAD.MOV R2, RZ, RZ, -R6 ;  /* 0x000000ffff027224 */ /* 0x000fe200078e0a06 */
[----:B------:R-:W-:-:S03]  /*2090*/  @!P0 SHF.R.U32.HI R16, RZ, R3, R16 ;  /* 0x00000003ff108219 */ /* 0x000fc60000011610 */
[----:B------:R-:W-:Y:S01]  /*20a0*/  IMAD R2, R72, R2, R5 ;  /* 0x0000000248027224 */ /* 0x000fe200078e0205 */
        /* <DEDUP_REMOVED lines=9> */
.L_x_33:
[----:B------:R-:W1:Y:S02]  /*2140*/  LDCU UR8, c[0x0][0xb30] ;  /* 0x00016600ff0877ac */ /* 0x000e640008000800 */
[----:B-1----:R-:W-:-:S09]  /*2150*/  UISETP.NE.AND UP0, UPT, UR8, 0x1, UPT ;  /* 0x000000010800788c */ /* 0x002fd2000bf05270 */
[----:B------:R-:W-:Y:S05]  /*2160*/  BRA.U UP0, `(.L_x_34) ;  /* 0x0000000100407547 */ /* 0x000fea000b800000 */
[----:B------:R-:W1:Y:S08]  /*2170*/  LDC.64 R4, c[0x0][0xb10] ;  /* 0x0002c400ff047b82 */ /* 0x000e700000000a00 */
[----:B------:R-:W2:Y:S08]  /*2180*/  LDC.64 R2, c[0x0][0xb18] ;  /* 0x0002c600ff027b82 */ /* 0x000eb00000000a00 */
[----:B------:R-:W3:Y:S08]  /*2190*/  LDC R6, c[0x0][0xb20] ;  /* 0x0002c800ff067b82 */ /* 0x000ef00000000800 */
[----:B------:R-:W4:Y:S01]  /*21a0*/  LDC R16, c[0x0][0xb0c] ;  /* 0x0002c300ff107b82 */ /* 0x000f220000000800 */
[----:B-1----:R-:W-:-:S05]  /*21b0*/  IMAD.HI.U32 R4, R11, R4, RZ ;  /* 0x000000040b047227 */ /* 0x002fca00078e00ff */
[----:B------:R-:W-:Y:S01]  /*21c0*/  SHF.R.U32.HI R4, RZ, R5, R4 ;  /* 0x00000005ff047219 */ /* 0x000fe20000011604 */
[----:B--2---:R-:W-:Y:S01]  /*21d0*/  IMAD.HI.U32 R3, R8, R3, RZ ;  /* 0x0000000308037227 */ /* 0x004fe200078e00ff */
[----:B------:R-:W-:-:S04]  /*21e0*/  ISETP.NE.AND P0, PT, R2, 0x1, PT ;  /* 0x000000010200780c */ /* 0x000fc80003f05270 */
[----:B---3--:R-:W-:-:S04]  /*21f0*/  SHF.R.U32.HI R3, RZ, R6, R3 ;  /* 0x00000006ff037219 */ /* 0x008fc80000011603 */
[----:B------:R-:W-:Y:S02]  /*2200*/  SEL R3, R8, R3, !P0 ;  /* 0x0000000308037207 */ /* 0x000fe40004000000 */
[----:B----4-:R-:W-:-:S04]  /*2210*/  ISETP.NE.AND P1, PT, R16, 0x1, PT ;  /* 0x000000011000780c */ /* 0x010fc80003f25270 */
[----:B------:R-:W-:-:S05]  /*2220*/  SEL R4, R11, R4, !P1 ;  /* 0x000000040b047207 */ /* 0x000fca0004800000 */
[----:B------:R-:W-:Y:S02]  /*2230*/  IMAD.IADD R5, R3, 0x1, -R4 ;  /* 0x0000000103057824 */ /* 0x000fe400078e0a04 */
[----:B------:R-:W-:Y:S02]  /*2240*/  IMAD.IADD R3, R4, 0x1, -R3 ;  /* 0x0000000104037824 */ /* 0x000fe400078e0a03 */
[----:B------:R-:W-:Y:S02]  /*2250*/  IMAD R11, R5, R16, R11 ;  /* 0x00000010050b7224 */ /* 0x000fe400078e020b */
[----:B------:R-:W-:-:S07]  /*2260*/  IMAD R8, R3, R2, R8 ;  /* 0x0000000203087224 */ /* 0x000fce00078e0208 */
.L_x_34:
[----:B------:R-:W-:Y:S01]  /*2270*/  VIADD R14, R14, 0x1 ;  /* 0x000000010e0e7836 */ /* 0x000fe20000000000 */
[----:B------:R-:W-:Y:S01]  /*2280*/  PLOP3.LUT P1, PT, PT, PT, PT, 0x80, 0x8 ;  /* 0x000000000008781c */ /* 0x000fe20003f2f070 */
[----:B------:R-:W-:Y:S02]  /*2290*/  IMAD.IADD R21, R11, 0x1, R170 ;  /* 0x000000010b157824 */ /* 0x000fe400078e02aa */
[----:B------:R-:W-:Y:S01]  /*22a0*/  IMAD.IADD R20, R8, 0x1, R147 ;  /* 0x0000000108147824 */ /* 0x000fe200078e0293 */
[----:B------:R-:W-:-:S04]  /*22b0*/  ISETP.NE.AND P0, PT, R14, 0x2, PT ;  /* 0x000000020e00780c */ /* 0x000fc80003f05270 */
[----:B------:R-:W-:Y:S02]  /*22c0*/  SEL R2, RZ, 0x1, P0 ;  /* 0x00000001ff027807 */ /* 0x000fe40000000000 */
[----:B------:R-:W-:Y:S02]  /*22d0*/  SEL R14, R14, RZ, P0 ;  /* 0x000000ff0e0e7207 */ /* 0x000fe40000000000 */
[----:B------:R-:W-:Y:S01]  /*22e0*/  LOP3.LUT R13, R13, R2, RZ, 0x3c, !PT ;  /* 0x000000020d0d7212 */ /* 0x000fe200078e3cff */
[----:B------:R-:W-:Y:S06]  /*22f0*/  @P2 BRA `(.L_x_35) ;  /* 0xfffffff000982947 */ /* 0x000fec000383ffff */
[----:B------:R-:W-:Y:S01]  /*2300*/  UIADD3 UR4, UPT, UPT, UR4, 0x38, URZ ;  /* 0x0000003804047890 */ /* 0x000fe2000fffe0ff */
[----:B------:R-:W-:-:S03]  /*2310*/  SHF.L.U32 R3, R15, 0x1f, RZ ;  /* 0x0000001f0f037819 */ /* 0x000fc600000006ff */
[----:B------:R-:W-:-:S09]  /*2320*/  ULEA UR5, UR6, UR4, 0x3 ;  /* 0x0000000406057291 */ /* 0x000fd2000f8e18ff */
[----:B------:R-:W1:Y:S02]  /*2330*/  SYNCS.PHASECHK.TRANS64.TRYWAIT P0, [UR5], R3 ;  /* 0x00000003ff0075a7 */ /* 0x000e640008001105 */
[----:B-1----:R-:W-:Y:S05]  /*2340*/  @!P0 BRA `(.L_x_36) ;  /* 0x0000008c00c48947 */ /* 0x002fea0003800000 */
.L_x_134:
[----:B------:R-:W-:-:S04]  /*2350*/  UIADD3 UR6, UPT, UPT, UR6, 0x1, URZ ;  /* 0x0000000106067890 */ /* 0x000fc8000fffe0ff */
[----:B------:R-:W-:-:S04]  /*2360*/  UISETP.NE.AND UP0, UPT, UR6, 0x7, UPT ;  /* 0x000000070600788c */ /* 0x000fc8000bf05270 */
[----:B------:R-:W-:Y:S02]  /*2370*/  USEL UR7, URZ, 0x1, UP0 ;  /* 0x00000001ff077887 */ /* 0x000fe40008000000 */
[----:B------:R-:W-:-:S04]  /*2380*/  USEL UR6, UR6, URZ, UP0 ;  /* 0x000000ff06067287 */ /* 0x000fc80008000000 */
[----:B------:R-:W-:Y:S01]  /*2390*/  ULEA UR5, UR6, UR4, 0x3 ;  /* 0x0000000406057291 */ /* 0x000fe2000f8e18ff */
[----:B------:R-:W-:-:S04]  /*23a0*/  LOP3.LUT R2, R15, UR7, RZ, 0x3c, !PT ;  /* 0x000000070f027c12 */ /* 0x000fc8000f8e3cff */
[----:B-1----:R-:W-:-:S04]  /*23b0*/  SHF.L.U32 R3, R2, 0x1f, RZ ;  /* 0x0000001f02037819 */ /* 0x002fc800000006ff */
[----:B------:R-:W1:Y:S02]  /*23c0*/  SYNCS.PHASECHK.TRANS64.TRYWAIT P0, [UR5], R3 ;  /* 0x00000003ff0075a7 */ /* 0x000e640008001105 */
[----:B-1----:R-:W-:Y:S05]  /*23d0*/  @!P0 BRA `(.L_x_37) ;  /* 0x0000008c00b88947 */ /* 0x002fea0003800000 */
.L_x_136:
        /* <DEDUP_REMOVED lines=9> */
.L_x_138:
        /* <DEDUP_REMOVED lines=9> */
.L_x_140:
        /* <DEDUP_REMOVED lines=9> */
.L_x_142:
        /* <DEDUP_REMOVED lines=9> */
.L_x_144:
[----:B------:R-:W-:-:S04]  /*2620*/  UIADD3 UR6, UPT, UPT, UR6, 0x1, URZ ;  /* 0x0000000106067890 */ /* 0x000fc8000fffe0ff */
[----:B------:R-:W-:-:S04]  /*2630*/  UISETP.NE.AND UP0, UPT, UR6, 0x7, UPT ;  /* 0x000000070600788c */ /* 0x000fc8000bf05270 */
[----:B------:R-:W-:Y:S02]  /*2640*/  USEL UR5, URZ, 0x1, UP0 ;  /* 0x00000001ff057887 */ /* 0x000fe40008000000 */
[----:B------:R-:W-:-:S04]  /*2650*/  USEL UR6, UR6, URZ, UP0 ;  /* 0x000000ff06067287 */ /* 0x000fc80008000000 */
[----:B------:R-:W-:Y:S01]  /*2660*/  ULEA UR6, UR6, UR4, 0x3 ;  /* 0x0000000406067291 */ /* 0x000fe2000f8e18ff */
[----:B-1----:R-:W-:-:S04]  /*2670*/  LOP3.LUT R3, R2, UR5, RZ, 0x3c, !PT ;  /* 0x0000000502037c12 */ /* 0x002fc8000f8e3cff */
[----:B------:R-:W-:Y:S01]  /*2680*/  SHF.L.U32 R3, R3, 0x1f, RZ ;  /* 0x0000001f03037819 */ /* 0x000fe200000006ff */
[----:B----4-:R-:W-:-:S07]  /*2690*/  IMAD.U32 R0, RZ, RZ, UR6 ;  /* 0x00000006ff007e24 */ /* 0x010fce000f8e00ff */
.L_x_42:
[----:B-1----:R1:W2:Y:S02]  /*26a0*/  SYNCS.PHASECHK.TRANS64.TRYWAIT P0, [R0+URZ], R3 ;  /* 0x00000003000075a7 */ /* 0x0022a400080011ff */
[----:B--2---:R-:W-:Y:S05]  /*26b0*/  @!P0 NANOSLEEP.SYNCS 0x989680 ;  /* 0x009896800000895d */ /* 0x004fea0003900000 */
[----:B------:R-:W2:Y:S02]  /*26c0*/  @!P0 SYNCS.PHASECHK.TRANS64 P0, [R0+URZ], R3 ;  /* 0x00000003000085a7 */ /* 0x000ea400080010ff */
[----:B--2---:R-:W-:Y:S05]  /*26d0*/  @P0 EXIT ;  /* 0x000000000000094d */ /* 0x004fea0003800000 */
[----:B------:R-:W-:Y:S05]  /*26e0*/  BRA `(.L_x_42) ;  /* 0xfffffffc00ec7947 */ /* 0x000fea000383ffff */
.L_x_17:
[----:B------:R-:W-:-:S04]  /*26f0*/  UISETP.NE.AND UP1, UPT, UR37, URZ, UPT ;  /* 0x000000ff2500728c */ /* 0x000fc8000bf25270 */
[----:B------:R-:W-:-:S09]  /*2700*/  UISETP.NE.OR UP1, UPT, UR8, 0x1, UP1 ;  /* 0x000000010800788c */ /* 0x000fd20008f25670 */
[----:B------:R-:W-:Y:S05]  /*2710*/  BRA.U UP1, `(.L_x_43) ;  /* 0x0000000501487547 */ /* 0x000fea000b800000 */
[----:B------:R-:W-:Y:S01]  /*2720*/  ISETP.NE.AND P2, PT, R2, RZ, PT ;  /* 0x000000ff0200720c */ /* 0x000fe20003f45270 */
[----:B------:R-:W-:Y:S01]  /*2730*/  IMAD.MOV.U32 R12, RZ, RZ, 0x1 ;  /* 0x00000001ff0c7424 */ /* 0x000fe200078e00ff */
[----:B------:R-:W-:Y:S02]  /*2740*/  CS2R R10, SRZ ;  /* 0x00000000000a7805 */ /* 0x000fe4000001ff00 */
[----:B------:R-:W-:Y:S01]  /*2750*/  CS2R R8, SRZ ;  /* 0x0000000000087805 */ /* 0x000fe2000001ff00 */
[----:B------:R-:W-:Y:S01]  /*2760*/  UMOV UR4, 0x400 ;  /* 0x0000040000047882 */ /* 0x000fe20000000000 */
[----:B------:R-:W-:Y:S01]  /*2770*/  UMOV UR6, URZ ;  /* 0x000000ff00067c82 */ /* 0x000fe20008000000 */
[----:B------:R-:W-:-:S12]  /*2780*/  ULEA UR37, UR37, UR4, 0x18 ;  /* 0x0000000425257291 */ /* 0x000fd8000f8ec0ff */
.L_x_47:
[----:B------:R-:W-:Y:S02]  /*2790*/  LEA R0, R8, UR37, 0x3 ;  /* 0x0000002508007c11 */ /* 0x000fe4000f8e18ff */
[----:B------:R-:W-:-:S03]  /*27a0*/  SHF.L.U32 R5, R9, 0x1f, RZ ;  /* 0x0000001f09057819 */ /* 0x000fc600000006ff */
[----:B------:R-:W-:Y:S01]  /*27b0*/  VIADD R4, R0, 0x110 ;  /* 0x0000011000047836 */ /* 0x000fe20000000000 */
[----:B------:R-:W1:Y:S02]  /*27c0*/  SYNCS.PHASECHK.TRANS64.TRYWAIT P0, [R0+URZ+0x100], R5 ;  /* 0x00010005000075a7 */ /* 0x000e6400080011ff */
[----:B-1----:R-:W-:Y:S05]  /*27d0*/  @!P0 BRA `(.L_x_44) ;  /* 0x0000008c00308947 */ /* 0x002fea0003800000 */
.L_x_145:
[----:B------:R-:W-:Y:S01]  /*27e0*/  ULEA UR5, UR6, UR37, 0x3 ;  /* 0x0000002506057291 */ /* 0x000fe2000f8e18ff */
[----:B------:R-:W-:Y:S02]  /*27f0*/  PRMT R4, RZ, 0x654, R4 ;  /* 0x00000654ff047816 */ /* 0x000fe40000000004 */
[----:B-1----:R-:W-:Y:S01]  /*2800*/  SHF.L.U32 R5, R12, 0x1f, RZ ;  /* 0x0000001f0c057819 */ /* 0x002fe200000006ff */
[----:B------:R-:W-:Y:S01]  /*2810*/  UIADD3 UR4, UPT, UPT, UR5, 0xc0, URZ ;  /* 0x000000c005047890 */ /* 0x000fe2000fffe0ff */
[----:B------:R1:W-:Y:S05]  /*2820*/  SYNCS.ARRIVE.TRANS64.RED.A1T0 RZ, [R4+URZ], RZ ;  /* 0x000000ff04ff79a7 */ /* 0x0003ea00081004ff */
[----:B------:R-:W-:Y:S01]  /*2830*/  IMAD.U32 R7, RZ, RZ, UR4 ;  /* 0x00000004ff077e24 */ /* 0x000fe2000f8e00ff */
[----:B------:R-:W2:Y:S04]  /*2840*/  SYNCS.PHASECHK.TRANS64.TRYWAIT P0, [UR5+0xd0], R5 ;  /* 0x0000d005ff0075a7 */ /* 0x000ea80008001105 */
[----:B------:R-:W-:Y:S01]  /*2850*/  PRMT R6, R2, 0x654, R7 ;  /* 0x0000065402067816 */ /* 0x000fe20000000007 */
[----:B-1----:R-:W-:Y:S01]  /*2860*/  @!P2 IMAD.MOV.U32 R4, RZ, RZ, 0x10 ;  /* 0x00000010ff04a424 */ /* 0x002fe200078e00ff */
[----:B--2---:R-:W-:Y:S06]  /*2870*/  @!P0 BRA `(.L_x_45) ;  /* 0x0000008c001c8947 */ /* 0x004fec0003800000 */
.L_x_147:
[----:B------:R-:W-:Y:S01]  /*2880*/  ULEA UR4, UR6, UR37, 0x4 ;  /* 0x0000002506047291 */ /* 0x000fe2000f8e20ff */
[----:B------:R-:W-:Y:S01]  /*2890*/  SEL R3, R6, R3, !P2 ;  /* 0x0000000306037207 */ /* 0x000fe20005000000 */
[----:B------:R-:W-:Y:S01]  /*28a0*/  UIADD3 UR5, UPT, UPT, UR5, 0xc0, URZ ;  /* 0x000000c005057890 */ /* 0x000fe2000fffe0ff */
[----:B-1----:R-:W-:Y:S01]  /*28b0*/  LEA R0, R11, UR37, 0x3 ;  /* 0x000000250b007c11 */ /* 0x002fe2000f8e18ff */
[----:B------:R-:W-:Y:S01]  /*28c0*/  UIADD3 UR4, UPT, UPT, UR4, 0x130, URZ ;  /* 0x0000013004047890 */ /* 0x000fe2000fffe0ff */
[----:B------:R-:W-:Y:S01]  /*28d0*/  SHF.L.U32 R5, R10, 0x1f, RZ ;  /* 0x0000001f0a057819 */ /* 0x000fe200000006ff */
[----:B------:R1:W-:Y:S01]  /*28e0*/  @!P2 SYNCS.ARRIVE.TRANS64.RED RZ, [R3+URZ], R4 ;  /* 0x0000000403ffa9a7 */ /* 0x0003e200080004ff */
[----:B------:R-:W-:Y:S01]  /*28f0*/  UIADD3 UR6, UPT, UPT, UR6, 0x1, URZ ;  /* 0x0000000106067890 */ /* 0x000fe2000fffe0ff */
[----:B------:R-:W-:-:S03]  /*2900*/  VIADD R8, R8, 0x1 ;  /* 0x0000000108087836 */ /* 0x000fc60000000000 */
[----:B------:R-:W-:Y:S02]  /*2910*/  UISETP.NE.AND UP0, UPT, UR6, 0x2, UPT ;  /* 0x000000020600788c */ /* 0x000fe4000bf05270 */
[----:B------:R-:W-:Y:S06]  /*2920*/  UGETNEXTWORKID.BROADCAST [UR4], [UR5] ;  /* 0x00000000040073ca */ /* 0x000fec0008000100 */
[----:B------:R-:W-:Y:S01]  /*2930*/  USEL UR4, URZ, 0x1, UP0 ;  /* 0x00000001ff047887 */ /* 0x000fe20008000000 */
[----:B------:R-:W-:Y:S01]  /*2940*/  ISETP.NE.AND P0, PT, R8, 0x2, PT ;  /* 0x000000020800780c */ /* 0x000fe20003f05270 */
[----:B------:R-:W-:Y:S01]  /*2950*/  USEL UR6, UR6, URZ, UP0 ;  /* 0x000000ff06067287 */ /* 0x000fe20008000000 */
[----:B------:R-:W2:Y:S03]  /*2960*/  SYNCS.PHASECHK.TRANS64.TRYWAIT P1, [R0+URZ+0xc0], R5 ;  /* 0x0000c005000075a7 */ /* 0x000ea600080211ff */
[----:B------:R-:W-:Y:S01]  /*2970*/  LOP3.LUT R12, R12, UR4, RZ, 0x3c, !PT ;  /* 0x000000040c0c7c12 */ /* 0x000fe2000f8e3cff */
[----:B-12---:R-:W-:Y:S07]  /*2980*/  @!P1 BRA `(.L_x_46) ;  /* 0x0000008800f09947 */ /* 0x006fee0003800000 */
.L_x_148:
[C---:B------:R-:W-:Y:S01]  /*2990*/  LEA R4, R11.reuse, UR37, 0x4 ;  /* 0x000000250b047c11 */ /* 0x040fe2000f8e20ff */
[----:B-1----:R-:W-:Y:S01]  /*29a0*/  VIADD R0, R0, 0xd0 ;  /* 0x000000d000007836 */ /* 0x002fe20000000000 */
[----:B------:R-:W-:Y:S01]  /*29b0*/  SEL R8, R8, RZ, P0 ;  /* 0x000000ff08087207 */ /* 0x000fe20000000000 */
[----:B------:R-:W-:-:S03]  /*29c0*/  VIADD R11, R11, 0x1 ;  /* 0x000000010b0b7836 */ /* 0x000fc60000000000 */
[----:B------:R-:W1:Y:S01]  /*29d0*/  LDS.128 R4, [R4+0x130] ;  /* 0x0001300004047984 */ /* 0x000e620000000c00 */
[----:B------:R-:W-:Y:S02]  /*29e0*/  PRMT R0, RZ, 0x654, R0 ;  /* 0x00000654ff007816 */ /* 0x000fe40000000000 */
[C---:B------:R-:W-:Y:S01]  /*29f0*/  ISETP.NE.AND P1, PT, R11.reuse, 0x2, PT ;  /* 0x000000020b00780c */ /* 0x040fe20003f25270 */
[----:B------:R-:W-:Y:S01]  /*2a00*/  @!PT LDS RZ, [RZ] ;  /* 0x00000000fffff984 */ /* 0x000fe20000000800 */
[----:B------:R-:W-:Y:S01]  /*2a10*/  @!PT LDS RZ, [RZ] ;  /* 0x00000000fffff984 */ /* 0x000fe20000000800 */
[----:B------:R-:W-:Y:S01]  /*2a20*/  @!PT LDS RZ, [RZ] ;  /* 0x00000000fffff984 */ /* 0x000fe20000000800 */
[----:B------:R-:W-:Y:S01]  /*2a30*/  @!PT LDS RZ, [RZ] ;  /* 0x00000000fffff984 */ /* 0x000fe20000000800 */
[----:B------:R2:W-:Y:S06]  /*2a40*/  MEMBAR.ALL.CTA ;  /* 0x0000000000007992 */ /* 0x0005ec0000008000 */
[----:B--2---:R-:W2:Y:S01]  /*2a50*/  FENCE.VIEW.ASYNC.S ;  /* 0x00000000000073c6 */ /* 0x004ea20000000000 */
[----:B------:R-:W-:Y:S01]  /*2a60*/  SEL R11, R11, RZ, P1 ;  /* 0x000000ff0b0b7207 */ /* 0x000fe20000800000 */
[----:B--2---:R2:W-:Y:S01]  /*2a70*/  SYNCS.ARRIVE.TRANS64.RED.A1T0 RZ, [R0+URZ], RZ ;  /* 0x000000ff00ff79a7 */ /* 0x0045e200081004ff */
[----:B-1----:R-:W-:-:S02]  /*2a80*/  LOP3.LUT P3, RZ, R6, 0x1, RZ, 0xc0, !PT ;  /* 0x0000000106ff7812 */ /* 0x002fc4000786c0ff */
[----:B------:R-:W-:-:S04]  /*2a90*/  SEL R5, RZ, 0x1, P1 ;  /* 0x00000001ff057807 */ /* 0x000fc80000800000 */
[----:B------:R-:W-:Y:S02]  /*2aa0*/  LOP3.LUT R10, R10, R5, RZ, 0x3c, !PT ;  /* 0x000000050a0a7212 */ /* 0x000fe400078e3cff */
[----:B--2---:R-:W-:-:S04]  /*2ab0*/  SEL R0, RZ, 0x1, P0 ;  /* 0x00000001ff007807 */ /* 0x004fc80000000000 */
[----:B------:R-:W-:Y:S01]  /*2ac0*/  LOP3.LUT R9, R9, R0, RZ, 0x3c, !PT ;  /* 0x0000000009097212 */ /* 0x000fe200078e3cff */
[----:B------:R-:W-:Y:S06]  /*2ad0*/  @P3 BRA `(.L_x_47) ;  /* 0xfffffffc002c3947 */ /* 0x000fec000383ffff */
[----:B------:R-:W-:Y:S01]  /*2ae0*/  ULEA UR5, UR6, UR37, 0x3 ;  /* 0x0000002506057291 */ /* 0x000fe2000f8e18ff */
[----:B------:R-:W-:-:S08]  /*2af0*/  SHF.L.U32 R3, R12, 0x1f, RZ ;  /* 0x0000001f0c037819 */ /* 0x000fd000000006ff */
[----:B------:R-:W1:Y:S02]  /*2b00*/  SYNCS.PHASECHK.TRANS64 P0, [UR5+0xd0], R3 ;  /* 0x0000d003ff0075a7 */ /* 0x000e640008001005 */
[----:B-1----:R-:W-:Y:S05]  /*2b10*/  @P0 BRA `(.L_x_48) ;  /* 0x0000000000080947 */ /* 0x002fea0003800000 */
[----:B------:R-:W1:Y:S02]  /*2b20*/  SYNCS.PHASECHK.TRANS64.TRYWAIT P0, [UR5+0xd0], R3 ;  /* 0x0000d003ff0075a7 */ /* 0x000e640008001105 */
[----:B-1----:R-:W-:Y:S05]  /*2b30*/  @!P0 BRA `(.L_x_49) ;  /* 0x0000008800988947 */ /* 0x002fea0003800000 */
.L_x_48:
[----:B------:R-:W-:-:S04]  /*2b40*/  UIADD3 UR4, UPT, UPT, UR6, 0x1, URZ ;  /* 0x0000000106047890 */ /* 0x000fc8000fffe0ff */
[----:B------:R-:W-:-:S04]  /*2b50*/  UISETP.NE.AND UP0, UPT, UR4, 0x2, UPT ;  /* 0x000000020400788c */ /* 0x000fc8000bf05270 */
[----:B------:R-:W-:Y:S02]  /*2b60*/  USEL UR7, URZ, 0x1, UP0 ;  /* 0x00000001ff077887 */ /* 0x000fe40008000000 */
[----:B------:R-:W-:-:S04]  /*2b70*/  USEL UR4, UR4, URZ, UP0 ;  /* 0x000000ff04047287 */ /* 0x000fc80008000000 */
[----:B------:R-:W-:Y:S01]  /*2b80*/  ULEA UR4, UR4, UR37, 0x3 ;  /* 0x0000002504047291 */ /* 0x000fe2000f8e18ff */
[----:B-1----:R-:W-:-:S04]  /*2b90*/  LOP3.LUT R3, R12, UR7, RZ, 0x3c, !PT ;  /* 0x000000070c037c12 */ /* 0x002fc8000f8e3cff */
[----:B------:R-:W-:-:S04]  /*2ba0*/  SHF.L.U32 R0, R3, 0x1f, RZ ;  /* 0x0000001f03007819 */ /* 0x000fc800000006ff */
[----:B------:R-:W1:Y:S02]  /*2bb0*/  SYNCS.PHASECHK.TRANS64 P0, [UR4+0xd0], R0 ;  /* 0x0000d000ff0075a7 */ /* 0x000e640008001004 */
[----:B-1----:R-:W-:Y:S05]  /*2bc0*/  @P0 EXIT ;  /* 0x000000000000094d */ /* 0x002fea0003800000 */
[----:B------:R-:W-:Y:S02]  /*2bd0*/  SHF.L.U32 R3, R3, 0x1f, RZ ;  /* 0x0000001f03037819 */ /* 0x000fe400000006ff */
[----:B------:R-:W-:-:S07]  /*2be0*/  MOV R0, UR4 ;  /* 0x0000000400007c02 */ /* 0x000fce0008000f00 */
.L_x_50:
[----:B-1----:R1:W2:Y:S02]  /*2bf0*/  SYNCS.PHASECHK.TRANS64.TRYWAIT P0, [R0+URZ+0xd0], R3 ;  /* 0x0000d003000075a7 */ /* 0x0022a400080011ff */
[----:B--2---:R-:W-:Y:S05]  /*2c00*/  @!P0 NANOSLEEP.SYNCS 0x989680 ;  /* 0x009896800000895d */ /* 0x004fea0003900000 */
[----:B------:R-:W2:Y:S02]  /*2c10*/  @!P0 SYNCS.PHASECHK.TRANS64 P0, [R0+URZ+0xd0], R3 ;  /* 0x0000d003000085a7 */ /* 0x000ea400080010ff */
[----:B--2---:R-:W-:Y:S05]  /*2c20*/  @P0 EXIT ;  /* 0x000000000000094d */ /* 0x004fea0003800000 */
[----:B------:R-:W-:Y:S05]  /*2c30*/  BRA `(.L_x_50) ;  /* 0xfffffffc00ec7947 */ /* 0x000fea000383ffff */
.L_x_43:
[----:B------:R-:W-:-:S09]  /*2c40*/  UISETP.NE.AND UP1, UPT, UR8, URZ, UPT ;  /* 0x000000ff0800728c */ /* 0x000fd2000bf25270 */
[----:B------:R-:W-:Y:S05]  /*2c50*/  BRA.U UP1, `(.L_x_51) ;  /* 0x0000000d01347547 */ /* 0x000fea000b800000 */
[----:B------:R-:W-:Y:S01]  /*2c60*/  UMOV UR4, 0x40 ;  /* 0x0000004000047882 */ /* 0x000fe20000000000 */
[----:B------:R-:W-:Y:S01]  /*2c70*/  NOP ;  /* 0x0000000000007918 */ /* 0x000fe20000000000 */
[----:B------:R-:W-:Y:S01]  /*2c80*/  ULEA UR4, UR37, UR4, 0x18 ;  /* 0x0000000425047291 */ /* 0x000fe2000f8ec0ff */
[----:B------:R-:W-:Y:S02]  /*2c90*/  UMOV UR5, 0x400 ;  /* 0x0000040000057882 */ /* 0x000fe40000000000 */
[----:B------:R-:W-:-:S06]  /*2ca0*/  ULEA UR37, UR37, UR5, 0x18 ;  /* 0x0000000525257291 */ /* 0x000fcc000f8ec0ff */
[----:B------:R-:W1:Y:S02]  /*2cb0*/  LDS.U8 R0, [UR4+0x1c] ;  /* 0x00001c04ff007984 */ /* 0x000e640008000000 */
[----:B-1----:R-:W-:-:S13]  /*2cc0*/  ISETP.NE.AND P0, PT, R0, RZ, PT ;  /* 0x000000ff0000720c */ /* 0x002fda0003f05270 */
[----:B------:R-:W-:Y:S05]  /*2cd0*/  @P0 BRA `(.L_x_52) ;  /* 0x0000000000580947 */ /* 0x000fea0003800000 */
[----:B------:R-:W-:-:S13]  /*2ce0*/  ELECT P0, URZ, PT ;  /* 0x0000000000ff782f */ /* 0x000fda0003800000 */
[----:B------:R-:W-:Y:S05]  /*2cf0*/  @!P0 BRA `(.L_x_53) ;  /* 0x0000000000608947 */ /* 0x000fea0003800000 */
[----:B------:R-:W-:Y:S01]  /*2d00*/  UMOV UR5, 0x10 ;  /* 0x0000001000057882 */ /* 0x000fe20000000000 */
[----:B------:R-:W-:Y:S01]  /*2d10*/  HFMA2 R0, -RZ, RZ, 0, 5.9604644775390625e-08 ;  /* 0x00000001ff007431 */ /* 0x000fe200000001ff */
[----:B------:R-:W-:-:S03]  /*2d20*/  MOV R2, 0xffff ;  /* 0x0000ffff00027802 */ /* 0x000fc60000000f00 */
[----:B------:R-:W-:Y:S04]  /*2d30*/  DEPBAR.LE SB1, 0x36 ;  /* 0x00009d800000791a */ /* 0x000fe80000000000 */
[----:B------:R-:W1:Y:S02]  /*2d40*/  UTCATOMSWS.FIND_AND_SET.ALIGN UP0, UR5, UR5 ;  /* 0x00000005000575e3 */ /* 0x000e640008000800 */
[----:B-1----:R-:W-:Y:S01]  /*2d50*/  MOV R3, UR5 ;  /* 0x0000000500037c02 */ /* 0x002fe20008000f00 */
[----:B------:R-:W-:Y:S06]  /*2d60*/  BRA.U UP0, `(.L_x_54) ;  /* 0x0000000100187547 */ /* 0x000fec000b800000 */
.L_x_55:
[----:B------:R-:W-:Y:S05]  /*2d70*/  NANOSLEEP 0x64 ;  /* 0x000000640000795d */ /* 0x000fea0003800000 */
[----:B------:R-:W-:-:S05]  /*2d80*/  UMOV UR5, 0x10 ;  /* 0x0000001000057882 */ /* 0x000fca0000000000 */
[----:B------:R-:W-:Y:S04]  /*2d90*/  DEPBAR.LE SB1, 0x36 ;  /* 0x00009d800000791a */ /* 0x000fe80000000000 */
[----:B------:R-:W1:Y:S02]  /*2da0*/  UTCATOMSWS.FIND_AND_SET.ALIGN UP0, UR5, UR5 ;  /* 0x00000005000575e3 */ /* 0x000e640008000800 */
[----:B-1----:R-:W-:Y:S01]  /*2db0*/  MOV R3, UR5 ;  /* 0x0000000500037c02 */ /* 0x002fe20008000f00 */
[----:B------:R-:W-:Y:S05]  /*2dc0*/  BRA.U !UP0, `(.L_x_55) ;  /* 0xfffffffd08e87547 */ /* 0x000fea000b83ffff */
.L_x_54:
[-C--:B------:R-:W-:Y:S02]  /*2dd0*/  SHF.L.U32 R2, R2, R3.reuse, RZ ;  /* 0x0000000302027219 */ /* 0x080fe400000006ff */
[----:B------:R-:W-:Y:S01]  /*2de0*/  SHF.L.U32 R0, R0, R3, RZ ;  /* 0x0000000300007219 */ /* 0x000fe200000006ff */
[----:B------:R-:W-:Y:S02]  /*2df0*/  IMAD.SHL.U32 R3, R3, 0x20, RZ ;  /* 0x0000002003037824 */ /* 0x000fe400078e00ff */
[----:B------:R1:W-:Y:S04]  /*2e00*/  ATOMS.OR RZ, [UR4+0x14], R2 ;  /* 0x00001402ffff798c */ /* 0x0003e8000b000004 */
[----:B------:R1:W-:Y:S04]  /*2e10*/  ATOMS.OR RZ, [UR4+0x18], R0 ;  /* 0x00001800ffff798c */ /* 0x0003e8000b000004 */
[----:B------:R1:W-:Y:S01]  /*2e20*/  STS [UR37+0x150], R3 ;  /* 0x00015003ff007988 */ /* 0x0003e20008000825 */
[----:B------:R-:W-:Y:S05]  /*2e30*/  BRA `(.L_x_53) ;  /* 0x0000000000107947 */ /* 0x000fea0003800000 */
.L_x_52:
[----:B------:R-:W-:Y:S02]  /*2e40*/  MOV R0, 0xffffffff ;  /* 0xffffffff00007802 */ /* 0x000fe40000000f00 */
[----:B------:R-:W-:-:S03]  /*2e50*/  MOV R2, 0x2e80 ;  /* 0x00002e8000027802 */ /* 0x000fc60000000f00 */
[----:B------:R1:W-:Y:S04]  /*2e60*/  STS [UR37+0x150], R0 ;  /* 0x00015000ff007988 */ /* 0x0003e80008000825 */
[----:B-1-3-5:R-:W-:Y:S05]  /*2e70*/  CALL.REL.NOINC `($__internal_1_$__cuda_sm10x_tcgen05_guardrail_trap_phase_invalid_during_alloc) ;  /* 0x0000008c00ac7944 */ /* 0x02afea0003c00000 */
.L_x_53:
[----:B------:R-:W-:Y:S05]  /*2e80*/  WARPSYNC.ALL ;  /* 0x0000000000007948 */ /* 0x000fea0003800000 */
[----:B------:R-:W2:Y:S01]  /*2e90*/  S2UR UR6, SR_CgaCtaId ;  /* 0x00000000000679c3 */ /* 0x000ea20000008800 */
[----:B------:R-:W-:Y:S01]  /*2ea0*/  UMOV UR4, 0x400 ;  /* 0x0000040000047882 */ /* 0x000fe20000000000 */
[----:B------:R-:W-:-:S06]  /*2eb0*/  NOP ;  /* 0x0000000000007918 */ /* 0x000fcc0000000000 */
[----:B------:R-:W-:Y:S06]  /*2ec0*/  BAR.ARV 0x6, 0xa0 ;  /* 0x0182800000007b1d */ /* 0x000fec0000002000 */
[----:B------:R-:W4:Y:S01]  /*2ed0*/  LDCU UR7, c[0x0][0x38c] ;  /* 0x00007180ff0777ac */ /* 0x000f220008000800 */
[----:B------:R-:W-:Y:S01]  /*2ee0*/  IMAD.MOV.U32 R11, RZ, RZ, 0x1 ;  /* 0x00000001ff0b7424 */ /* 0x000fe200078e00ff */
[----:B------:R-:W-:Y:S01]  /*2ef0*/  CS2R R8, SRZ ;  /* 0x0000000000087805 */ /* 0x000fe2000001ff00 */
[----:B------:R-:W-:Y:S01]  /*2f00*/  IMAD.MOV.U32 R10, RZ, RZ, RZ ;  /* 0x000000ffff0a7224 */ /* 0x000fe200078e00ff */
[----:B------:R-:W-:Y:S01]  /*2f10*/  UMOV UR18, URZ ;  /* 0x000000ff00127c82 */ /* 0x000fe20008000000 */
[----:B------:R-:W-:Y:S01]  /*2f20*/  UMOV UR17, URZ ;  /* 0x000000ff00117c82 */ /* 0x000fe20008000000 */
[----:B------:R-:W-:Y:S01]  /*2f30*/  UMOV UR22, 0x0 ;  /* 0x0000000000167882 */ /* 0x000fe20000000000 */
[----:B------:R-:W-:Y:S01]  /*2f40*/  UMOV UR23, 0x8400490 ;  /* 0x0840049000177882 */ /* 0x000fe20000000000 */
[----:B------:R-:W-:Y:S01]  /*2f50*/  UMOV UR20, 0x0 ;  /* 0x0000000000147882 */ /* 0x000fe20000000000 */
[----:B------:R-:W-:Y:S01]  /*2f60*/  UMOV UR21, 0x8400490 ;  /* 0x0840049000157882 */ /* 0x000fe20000000000 */
[----:B--2---:R-:W-:Y:S01]  /*2f70*/  ULEA UR6, UR6, UR4, 0x18 ;  /* 0x0000000406067291 */ /* 0x004fe2000f8ec0ff */
[----:B------:R-:W2:Y:S03]  /*2f80*/  LDCU UR4, c[0x0][0x38c] ;  /* 0x00007180ff0477ac */ /* 0x000ea60008000800 */
[----:B------:R-:W-:-:S02]  /*2f90*/  UIADD3 UR11, UPT, UPT, UR6, 0xc400, URZ ;  /* 0x0000c400060b7890 */ /* 0x000fc4000fffe0ff */
[----:B----4-:R-:W-:-:S03]  /*2fa0*/  UIADD3 UR7, UPT, UPT, UR7, 0x3f, URZ ;  /* 0x0000003f07077890 */ /* 0x010fc6000fffe0ff */
[----:B-1----:R-:W1:Y:S01]  /*2fb0*/  LDS R0, [UR6+0x150] ;  /* 0x00015006ff007984 */ /* 0x002e620008000800 */
[----:B------:R-:W-:Y:S02]  /*2fc0*/  UIADD3 UR12, UPT, UPT, UR6, 0x1a400, URZ ;  /* 0x0001a400060c7890 */ /* 0x000fe4000fffe0ff */
[----:B------:R-:W-:Y:S02]  /*2fd0*/  USHF.R.S32.HI UR5, URZ, 0x1f, UR7 ;  /* 0x0000001fff057899 */ /* 0x000fe40008011407 */
[----:B------:R-:W-:Y:S02]  /*2fe0*/  USHF.R.U32.HI UR11, URZ, 0x4, UR11 ;  /* 0x00000004ff0b7899 */ /* 0x000fe4000801160b */
[----:B------:R-:W-:Y:S02]  /*2ff0*/  ULEA.HI UR5, UR5, UR7, URZ, 0x6 ;  /* 0x0000000705057291 */ /* 0x000fe4000f8f30ff */
[----:B------:R-:W-:Y:S02]  /*3000*/  USHF.R.U32.HI UR12, URZ, 0x4, UR12 ;  /* 0x00000004ff0c7899 */ /* 0x000fe4000801160c */
[----:B------:R-:W-:-:S02]  /*3010*/  USHF.R.S32.HI UR5, URZ, 0x6, UR5 ;  /* 0x00000006ff057899 */ /* 0x000fc40008011405 */
[----:B------:R-:W-:Y:S02]  /*3020*/  ULOP3.LUT UR11, UR11, 0x3fff, URZ, 0xc0, !UPT ;  /* 0x00003fff0b0b7892 */ /* 0x000fe4000f8ec0ff */
[----:B------:R-:W-:Y:S02]  /*3030*/  UISETP.LT.AND UP0, UPT, UR5, 0x1, UPT ;  /* 0x000000010500788c */ /* 0x000fe4000bf01270 */
[----:B------:R-:W-:Y:S02]  /*3040*/  ULOP3.LUT UR12, UR12, 0x3fff, URZ, 0xc0, !UPT ;  /* 0x00003fff0c0c7892 */ /* 0x000fe4000f8ec0ff */
[----:B------:R-:W-:Y:S02]  /*3050*/  USEL UR10, UR5, 0x1, !UP0 ;  /* 0x00000001050a7887 */ /* 0x000fe4000c000000 */
[----:B------:R-:W-:Y:S02]  /*3060*/  ULOP3.LUT UR11, UR11, 0x10000, URZ, 0xfc, !UPT ;  /* 0x000100000b0b7892 */ /* 0x000fe4000f8efcff */
[----:B------:R-:W-:-:S02]  /*3070*/  ULOP3.LUT UR12, UR12, 0x10000, URZ, 0xfc, !UPT ;  /* 0x000100000c0c7892 */ /* 0x000fc4000f8efcff */
[----:B------:R-:W-:Y:S02]  /*3080*/  UIADD3 UR10, UPT, UPT, -UR10, URZ, URZ ;  /* 0x000000ff0a0a7290 */ /* 0x000fe4000fffe1ff */
[----:B--2---:R-:W-:Y:S01]  /*3090*/  UISETP.GE.AND UP3, UPT, UR4, 0x1, UPT ;  /* 0x000000010400788c */ /* 0x004fe2000bf66270 */
[----:B-1----:R-:W-:-:S15]  /*30a0*/  R2UR UR19, R0 ;  /* 0x00000000001372ca */ /* 0x002fde00000e0000 */
.L_x_62:
[----:B------:R-:W-:Y:S02]  /*30b0*/  LEA R0, R10, UR6, 0x3 ;  /* 0x000000060a007c11 */ /* 0x000fe4000f8e18ff */
[----:B------:R-:W-:Y:S02]  /*30c0*/  SHF.L.U32 R5, R9, 0x1f, RZ ;  /* 0x0000001f09057819 */ /* 0x000fe400000006ff */
[----:B------:R-:W-:Y:S01]  /*30d0*/  PLOP3.LUT P0, PT, PT, PT, UP3, 0x80, 0x8 ;  /* 0x000000000008781c */ /* 0x000fe20003f0f038 */
[----:B------:R-:W-:Y:S01]  /*30e0*/  VIADD R3, R0, 0xd0 ;  /* 0x000000d000037836 */ /* 0x000fe20000000000 */
[----:B-1----:R-:W1:Y:S02]  /*30f0*/  SYNCS.PHASECHK.TRANS64.TRYWAIT P1, [R0+URZ+0xc0], R5 ;  /* 0x0000c005000075a7 */ /* 0x002e6400080211ff */
[----:B-1--4-:R-:W-:Y:S09]  /*3100*/  @!P1 BRA `(.L_x_56) ;  /* 0x00000084003c9947 */ /* 0x012ff20003800000 */
.L_x_150:
[----:B------:R-:W-:Y:S01]  /*3110*/  LEA R4, R10, UR6, 0x4 ;  /* 0x000000060a047c11 */ /* 0x000fe2000f8e20ff */
[----:B------:R-:W-:Y:S01]  /*3120*/  @UP3 ULEA UR4, UR17, UR6, 0x3 ;  /* 0x0000000611043291 */ /* 0x000fe2000f8e18ff */
[----:B------:R-:W-:Y:S01]  /*3130*/  PLOP3.LUT P2, PT, PT, PT, PT, 0x80, 0x8 ;  /* 0x000000000008781c */ /* 0x000fe20003f4f070 */
[----:B------:R-:W-:Y:S01]  /*3140*/  ULEA UR8, UR18, UR6, 0x3 ;  /* 0x0000000612087291 */ /* 0x000fe2000f8e18ff */
[----:B------:R-:W-:Y:S01]  /*3150*/  PRMT R3, RZ, 0x654, R3 ;  /* 0x00000654ff037816 */ /* 0x000fe20000000003 */
[----:B------:R-:W-:Y:S01]  /*3160*/  ULEA UR9, UR18, UR19, 0x8 ;  /* 0x0000001312097291 */ /* 0x000fe2000f8e40ff */
[----:B-1----:R-:W1:Y:S01]  /*3170*/  LDS.128 R4, [R4+0x130] ;  /* 0x0001300004047984 */ /* 0x002e620000000c00 */
[----:B------:R-:W-:Y:S02]  /*3180*/  @P0 SHF.L.U32 R2, R8, 0x1f, RZ ;  /* 0x0000001f08020819 */ /* 0x000fe400000006ff */
[----:B------:R-:W-:Y:S01]  /*3190*/  SHF.L.U32 R0, R11, 0x1f, RZ ;  /* 0x0000001f0b007819 */ /* 0x000fe200000006ff */
[----:B------:R-:W-:Y:S01]  /*31a0*/  @!PT LDS RZ, [RZ] ;  /* 0x00000000fffff984 */ /* 0x000fe20000000800 */
[----:B------:R-:W-:Y:S01]  /*31b0*/  @!PT LDS RZ, [RZ] ;  /* 0x00000000fffff984 */ /* 0x000fe20000000800 */
[----:B------:R-:W-:Y:S01]  /*31c0*/  @!PT LDS RZ, [RZ] ;  /* 0x00000000fffff984 */ /* 0x000fe20000000800 */
[----:B------:R-:W-:Y:S01]  /*31d0*/  @!PT LDS RZ, [RZ] ;  /* 0x00000000fffff984 */ /* 0x000fe20000000800 */
[----:B------:R2:W-:Y:S06]  /*31e0*/  MEMBAR.ALL.CTA ;  /* 0x0000000000007992 */ /* 0x0005ec0000008000 */
[----:B--2---:R-:W2:Y:S02]  /*31f0*/  FENCE.VIEW.ASYNC.S ;  /* 0x00000000000073c6 */ /* 0x004ea40000000000 */
[----:B--2---:R2:W-:Y:S01]  /*3200*/  SYNCS.ARRIVE.TRANS64.RED.A1T0 RZ, [R3+URZ], RZ ;  /* 0x000000ff03ff79a7 */ /* 0x0045e200081004ff */
[----:B------:R2:W4:Y:S01]  /*3210*/  @P0 SYNCS.PHASECHK.TRANS64.TRYWAIT P2, [UR4], R2 ;  /* 0x00000002ff0005a7 */ /* 0x0005220008041104 */
[----:B-1----:R-:W-:Y:S01]  /*3220*/  LOP3.LUT P1, RZ, R6, 0x1, RZ, 0xc0, !PT ;  /* 0x0000000106ff7812 */ /* 0x002fe2000782c0ff */
[----:B------:R-:W1:Y:S02]  /*3230*/  SYNCS.PHASECHK.TRANS64.TRYWAIT P0, [UR8+0xf0], R0 ;  /* 0x0000f000ff0075a7 */ /* 0x000e640008001108 */
[----:B-12-4-:R-:W-:Y:S10]  /*3240*/  @!P0 BRA `(.L_x_57) ;  /* 0x0000008400008947 */ /* 0x016ff40003800000 */
.L_x_152:
[----:B------:R-:W-:Y:S01]  /*3250*/  IADD3 R10, PT, PT, R10, 0x1, RZ ;  /* 0x000000010a0a7810 */ /* 0x000fe20007ffe0ff */
[----:B------:R-:W-:Y:S06]  /*3260*/  BRA.U !UP3, `(.L_x_58) ;  /* 0x000000010b987547 */ /* 0x000fec000b800000 */
[----:B------:R-:W-:Y:S01]  /*3270*/  UPLOP3.LUT UP4, UPT, UPT, UPT, UPT, 0x40, 0x4 ;  /* 0x000000000004789c */ /* 0x000fe20003f8e870 */
[----:B------:R-:W-:Y:S01]  /*3280*/  UMOV UR16, UR10 ;  /* 0x0000000a00107c82 */ /* 0x000fe20008000000 */
[----:B------:R-:W-:Y:S01]  /*3290*/  UMOV UR15, UR5 ;  /* 0x00000005000f7c82 */ /* 0x000fe20008000000 */
[----:B------:R-:W-:-:S08]  /*32a0*/  UMOV UR14, UR17 ;  /* 0x00000011000e7c82 */ /* 0x000fd00008000000 */
.L_x_61:
[----:B------:R-:W-:Y:S02]  /*32b0*/  UIADD3 UR16, UPT, UPT, UR16, 0x1, URZ ;  /* 0x0000000110107890 */ /* 0x000fe4000fffe0ff */
[----:B--2---:R-:W-:Y:S02]  /*32c0*/  ULEA UR7, UR14, UR6, 0x3 ;  /* 0x000000060e077291 */ /* 0x004fe4000f8e18ff */
[----:B------:R-:W-:Y:S01]  /*32d0*/  UISETP.NE.AND UP0, UPT, UR16, URZ, UPT ;  /* 0x000000ff1000728c */ /* 0x000fe2000bf05270 */
[----:B----4-:R-:W-:Y:S10]  /*32e0*/  @P2 BRA `(.L_x_59) ;  /* 0x00000000000c2947 */ /* 0x010ff40003800000 */
[----:B-1----:R-:W-:Y:S04]  /*32f0*/  SHF.L.U32 R3, R8, 0x1f, RZ ;  /* 0x0000001f08037819 */ /* 0x002fe800000006ff */
[----:B------:R-:W1:Y:S02]  /*3300*/  SYNCS.PHASECHK.TRANS64.TRYWAIT P0, [UR7], R3 ;  /* 0x00000003ff0075a7 */ /* 0x000e640008001107 */
[----:B-1----:R-:W-:Y:S05]  /*3310*/  @!P0 BRA `(.L_x_60) ;  /* 0x0000008000e48947 */ /* 0x002fea0003800000 */
.L_x_59:
[----:B------:R-:W-:Y:S01]  /*3320*/  UISETP.NE.AND UP1, UPT, UR15, 0x1, UPT ;  /* 0x000000010f00788c */ /* 0x000fe2000bf25270 */
[----:B------:R-:W-:Y:S01]  /*3330*/  PLOP3.LUT P2, PT, PT, PT, PT, 0x80, 0x8 ;  /* 0x000000000008781c */ /* 0x000fe20003f4f070 */
[----:B------:R-:W-:Y:S02]  /*3340*/  UIADD3 UR17, UPT, UPT, UR14, 0x1, URZ ;  /* 0x000000010e117890 */ /* 0x000fe4000fffe0ff */
[----:B------:R-:W-:Y:S02]  /*3350*/  ULEA UR24, UR14, UR12, 0xa ;  /* 0x0000000c0e187291 */ /* 0x000fe4000f8e50ff */
[----:B------:R-:W-:Y:S01]  /*3360*/  UISETP.NE.AND UP2, UPT, UR17, 0x7, UPT ;  /* 0x000000071100788c */ /* 0x000fe2000bf45270 */
[----:B------:R-:W-:Y:S01]  /*3370*/  PLOP3.LUT P0, PT, PT, PT, UP1, 0x80, 0x8 ;  /* 0x000000000008781c */ /* 0x000fe20003f0f018 */
[----:B------:R-:W-:Y:S02]  /*3380*/  ULEA UR26, UR14, UR11, 0x9 ;  /* 0x0000000b0e1a7291 */ /* 0x000fe4000f8e48ff */
[----:B------:R-:W-:Y:S02]  /*3390*/  USEL UR13, URZ, 0x1, UP2 ;  /* 0x00000001ff0d7887 */ /* 0x000fe40009000000 */
[----:B------:R-:W-:Y:S02]  /*33a0*/  USEL UR17, UR17, URZ, UP2 ;  /* 0x000000ff11117287 */ /* 0x000fe40009000000 */
[----:B------:R-:W-:Y:S02]  /*33b0*/  UIADD3 UR30, UPT, UPT, UR24, 0x2, URZ ;  /* 0x00000002181e7890 */ /* 0x000fe4000fffe0ff */
[----:B------:R-:W-:Y:S01]  /*33c0*/  @UP1 ULEA UR4, UR17, UR6, 0x3 ;  /* 0x0000000611041291 */ /* 0x000fe2000f8e18ff */
[----:B------:R-:W-:Y:S01]  /*33d0*/  LOP3.LUT R8, R8, UR13, RZ, 0x3c, !PT ;  /* 0x0000000d08087c12 */ /* 0x000fe2000f8e3cff */
[----:B------:R-:W-:Y:S02]  /*33e0*/  UIADD3 UR28, UPT, UPT, UR26, 0x2, URZ ;  /* 0x000000021a1c7890 */ /* 0x000fe4000fffe0ff */
[----:B------:R-:W-:Y:S01]  /*33f0*/  UIADD3 UR7, UPT, UPT, UR7, 0x38, URZ ;  /* 0x0000003807077890 */ /* 0x000fe2000fffe0ff */
[----:B-1----:R-:W-:Y:S01]  /*3400*/  @P0 SHF.L.U32 R0, R8, 0x1f, RZ ;  /* 0x0000001f08000819 */ /* 0x002fe200000006ff */
[----:B------:R-:W-:Y:S01]  /*3410*/  UMOV UR25, 0x80004020 ;  /* 0x8000402000197882 */ /* 0x000fe20000000000 */
[----:B------:R-:W-:Y:S01]  /*3420*/  UMOV UR27, 0x80004020 ;  /* 0x80004020001b7882 */ /* 0x000fe20000000000 */
[----:B------:R-:W-:Y:S01]  /*3430*/  UMOV UR31, 0x80004020 ;  /* 0x80004020001f7882 */ /* 0x000fe20000000000 */
[----:B------:R2:W4:Y:S01]  /*3440*/  @P0 SYNCS.PHASECHK.TRANS64.TRYWAIT P2, [UR4], R0 ;  /* 0x00000000ff0005a7 */ /* 0x0005220008041104 */
[----:B------:R-:W-:Y:S01]  /*3450*/  UIADD3 UR15, UPT, UPT, UR15, -0x1, URZ ;  /* 0xffffffff0f0f7890 */ /* 0x000fe2000fffe0ff */
[----:B------:R2:W-:Y:S01]  /*3460*/  UTCQMMA gdesc[UR26], gdesc[UR24], tmem[UR9], tmem[UR22], idesc[UR23], UP4 ;  /* 0x00ff16181a0075ea */ /* 0x0005e2000a000309 */
[----:B------:R-:W-:Y:S01]  /*3470*/  UPLOP3.LUT UP4, UPT, UPT, UPT, UPT, 0x80, 0x8 ;  /* 0x000000000008789c */ /* 0x000fe20003f8f070 */
[----:B------:R-:W-:Y:S01]  /*3480*/  UMOV UR29, 0x80004020 ;  /* 0x80004020001d7882 */ /* 0x000fe20000000000 */
[----:B------:R-:W-:Y:S01]  /*3490*/  UMOV UR14, UR17 ;  /* 0x00000011000e7c82 */ /* 0x000fe20008000000 */
[----:B------:R2:W-:Y:S01]  /*34a0*/  UTCQMMA gdesc[UR28], gdesc[UR30], tmem[UR9], tmem[UR20], idesc[UR21], UPT ;  /* 0x00ff141e1c0075ea */ /* 0x0005e2000b800309 */
[----:B------:R2:W-:Y:S01]  /*34b0*/  UTCBAR [UR7], URZ ;  /* 0x000000ff070073e9 */ /* 0x0005e200080000ff */
[----:B------:R-:W-:Y:S06]  /*34c0*/  BRA.U UP0, `(.L_x_61) ;  /* 0xfffffffd00787547 */ /* 0x000fec000b83ffff */
.L_x_58:
[----:B------:R-:W-:Y:S01]  /*34d0*/  UIADD3 UR18, UPT, UPT, UR18, 0x1, URZ ;  /* 0x0000000112127890 */ /* 0x000fe2000fffe0ff */
[C---:B------:R-:W-:Y:S01]  /*34e0*/  ISETP.NE.AND P0, PT, R10.reuse, 0x2, PT ;  /* 0x000000020a00780c */ /* 0x040fe20003f05270 */
[----:B------:R-:W-:Y:S02]  /*34f0*/  UIADD3 UR8, UPT, UPT, UR8, 0xe0, URZ ;  /* 0x000000e008087890 */ /* 0x000fe4000fffe0ff */
[----:B------:R-:W-:Y:S01]  /*3500*/  UISETP.NE.AND UP0, UPT, UR18, 0x2, UPT ;  /* 0x000000021200788c */ /* 0x000fe2000bf05270 */
[----:B-12---:R-:W-:Y:S02]  /*3510*/  SEL R0, RZ, 0x1, P0 ;  /* 0x00000001ff007807 */ /* 0x006fe40000000000 */
[----:B------:R-:W-:Y:S01]  /*3520*/  SEL R10, R10, RZ, P0 ;  /* 0x000000ff0a0a7207 */ /* 0x000fe20000000000 */
[----:B------:R-:W-:Y:S01]  /*3530*/  USEL UR4, URZ, 0x1, UP0 ;  /* 0x00000001ff047887 */ /* 0x000fe20008000000 */
[----:B------:R-:W-:Y:S01]  /*3540*/  LOP3.LUT R9, R9, R0, RZ, 0x3c, !PT ;  /* 0x0000000009097212 */ /* 0x000fe200078e3cff */
[----:B------:R-:W-:Y:S01]  /*3550*/  USEL UR18, UR18, URZ, UP0 ;  /* 0x000000ff12127287 */ /* 0x000fe20008000000 */
[----:B------:R1:W-:Y:S03]  /*3560*/  UTCBAR [UR8], URZ ;  /* 0x000000ff080073e9 */ /* 0x0003e600080000ff */
[----:B------:R-:W-:Y:S01]  /*3570*/  LOP3.LUT R11, R11, UR4, RZ, 0x3c, !PT ;  /* 0x000000040b0b7c12 */ /* 0x000fe2000f8e3cff */
[----:B------:R-:W-:Y:S07]  /*3580*/  @P1 BRA `(.L_x_62) ;  /* 0xfffffff800c81947 */ /* 0x000fee000383ffff */
[----:B------:R-:W2:Y:S01]  /*3590*/  S2UR UR4, SR_CgaCtaId ;  /* 0x00000000000479c3 */ /* 0x000ea20000008800 */
[----:B------:R-:W-:Y:S01]  /*35a0*/  ELECT P0, URZ, PT ;  /* 0x0000000000ff782f */ /* 0x000fe20003800000 */
[----:B------:R-:W-:Y:S01]  /*35b0*/  IMAD.MOV.U32 R0, RZ, RZ, 0x1 ;  /* 0x00000001ff007424 */ /* 0x000fe200078e00ff */
[----:B------:R-:W-:Y:S01]  /*35c0*/  UIADD3 UR6, UPT, UPT, UR6, 0xf0, URZ ;  /* 0x000000f006067890 */ /* 0x000fe2000fffe0ff */
[----:B------:R-:W-:Y:S01]  /*35d0*/  SHF.L.U32 R3, R11, 0x1f, RZ ;  /* 0x0000001f0b037819 */ /* 0x000fe200000006ff */
[----:B------:R-:W-:-:S03]  /*35e0*/  UMOV UR5, 0x40 ;  /* 0x0000004000057882 */ /* 0x000fc60000000000 */
[----:B------:R-:W-:Y:S01]  /*35f0*/  UVIRTCOUNT.DEALLOC.SMPOOL 0x80 ;  /* 0x000000800000784c */ /* 0x000fe20000000000 */
[----:B--2---:R-:W-:Y:S02]  /*3600*/  ULEA UR4, UR4, UR5, 0x18 ;  /* 0x0000000504047291 */ /* 0x004fe4000f8ec0ff */
[----:B------:R-:W-:-:S07]  /*3610*/  ULEA UR5, UR18, UR6, 0x3 ;  /* 0x0000000612057291 */ /* 0x000fce000f8e18ff */
[----:B------:R2:W-:Y:S02]  /*3620*/  @P0 STS.U8 [UR4+0x1c], R0 ;  /* 0x00001c00ff000988 */ /* 0x0005e40008000004 */
[----:B------:R-:W3:Y:S02]  /*3630*/  SYNCS.PHASECHK.TRANS64.TRYWAIT P0, [UR5], R3 ;  /* 0x00000003ff0075a7 */ /* 0x000ee40008001105 */
[----:B--23--:R-:W-:Y:S05]  /*3640*/  @!P0 BRA `(.L_x_63) ;  /* 0x0000008000308947 */ /* 0x00cfea0003800000 */
.L_x_155:
[----:B------:R-:W-:-:S04]  /*3650*/  UIADD3 UR7, UPT, UPT, UR18, 0x1, URZ ;  /* 0x0000000112077890 */ /* 0x000fc8000fffe0ff */
[----:B------:R-:W-:-:S04]  /*3660*/  UISETP.NE.AND UP0, UPT, UR7, 0x2, UPT ;  /* 0x000000020700788c */ /* 0x000fc8000bf05270 */
[----:B------:R-:W-:Y:S02]  /*3670*/  USEL UR5, URZ, 0x1, UP0 ;  /* 0x00000001ff057887 */ /* 0x000fe40008000000 */
[----:B------:R-:W-:-:S04]  /*3680*/  USEL UR7, UR7, URZ, UP0 ;  /* 0x000000ff07077287 */ /* 0x000fc80008000000 */
[----:B------:R-:W-:Y:S01]  /*3690*/  ULEA UR7, UR7, UR6, 0x3 ;  /* 0x0000000607077291 */ /* 0x000fe2000f8e18ff */
[----:B--2---:R-:W-:-:S04]  /*36a0*/  LOP3.LUT R3, R11, UR5, RZ, 0x3c, !PT ;  /* 0x000000050b037c12 */ /* 0x004fc8000f8e3cff */
[----:B------:R-:W-:-:S04]  /*36b0*/  SHF.L.U32 R3, R3, 0x1f, RZ ;  /* 0x0000001f03037819 */ /* 0x000fc800000006ff */
[----:B------:R-:W2:Y:S02]  /*36c0*/  SYNCS.PHASECHK.TRANS64.TRYWAIT P0, [UR7], R3 ;  /* 0x00000003ff0075a7 */ /* 0x000ea40008001107 */
[----:B--2---:R-:W-:Y:S05]  /*36d0*/  @!P0 BRA `(.L_x_64) ;  /* 0x0000008000248947 */ /* 0x004fea0003800000 */
.L_x_157:
[----:B------:R-:W-:Y:S01]  /*36e0*/  NOP ;  /* 0x0000000000007918 */ /* 0x000fe20000000000 */
[----:B--2---:R-:W2:Y:S01]  /*36f0*/  LDS R0, [UR4+0x14] ;  /* 0x00001404ff007984 */ /* 0x004ea20008000800 */
[----:B------:R-:W-:Y:S01]  /*3700*/  ULOP3.LUT UR6, UR19, 0xffff, URZ, 0xc0, !UPT ;  /* 0x0000ffff13067892 */ /* 0x000fe2000f8ec0ff */
[----:B-1----:R-:W-:Y:S01]  /*3710*/  UMOV UR8, 0xffff ;  /* 0x0000ffff00087882 */ /* 0x002fe20000000000 */
[----:B------:R-:W-:Y:S02]  /*3720*/  UMOV UR5, 0x1 ;  /* 0x0000000100057882 */ /* 0x000fe40000000000 */
[----:B------:R-:W-:-:S04]  /*3730*/  USHF.R.U32.HI UR6, URZ, 0x5, UR6 ;  /* 0x00000005ff067899 */ /* 0x000fc80008011606 */
[----:B------:R-:W-:Y:S02]  /*3740*/  USHF.L.U32 UR8, UR8, UR6, URZ ;  /* 0x0000000608087299 */ /* 0x000fe400080006ff */
[----:B------:R-:W-:-:S04]  /*3750*/  USHF.L.U32 UR5, UR5, UR6, URZ ;  /* 0x0000000605057299 */ /* 0x000fc800080006ff */
[----:B--2---:R-:W-:-:S04]  /*3760*/  LOP3.LUT R0, R0, UR8, RZ, 0xc0, !PT ;  /* 0x0000000800007c12 */ /* 0x004fc8000f8ec0ff */
[----:B------:R-:W-:-:S13]  /*3770*/  ISETP.NE.AND P0, PT, R0, UR8, PT ;  /* 0x0000000800007c0c */ /* 0x000fda000bf05270 */
[----:B------:R-:W-:Y:S05]  /*3780*/  @P0 BRA `(.L_x_65) ;  /* 0x0000000000580947 */ /* 0x000fea0003800000 */
[----:B------:R-:W1:Y:S02]  /*3790*/  LDS R0, [UR4+0x18] ;  /* 0x00001804ff007984 */ /* 0x000e640008000800 */
[----:B-1----:R-:W-:-:S04]  /*37a0*/  LOP3.LUT R0, R0, UR5, RZ, 0xc0, !PT ;  /* 0x0000000500007c12 */ /* 0x002fc8000f8ec0ff */
[----:B------:R-:W-:-:S13]  /*37b0*/  ISETP.NE.AND P0, PT, R0, UR5, PT ;  /* 0x0000000500007c0c */ /* 0x000fda000bf05270 */
[----:B------:R-:W-:Y:S05]  /*37c0*/  @P0 BRA `(.L_x_66) ;  /* 0x00000000003c0947 */ /* 0x000fea0003800000 */
[----:B------:R-:W1:Y:S01]  /*37d0*/  S2R R2, SR_LANEID ;  /* 0x0000000000027919 */ /* 0x000e620000000000 */
[----:B------:R-:W-:Y:S01]  /*37e0*/  ULOP3.LUT UR8, URZ, UR8, URZ, 0x33, !UPT ;  /* 0x00000008ff087292 */ /* 0x000fe2000f8e33ff */
[----:B------:R-:W-:Y:S01]  /*37f0*/  LOP3.LUT R4, RZ, UR5, RZ, 0x33, !PT ;  /* 0x00000005ff047c12 */ /* 0x000fe2000f8e33ff */
[----:B------:R-:W-:Y:S02]  /*3800*/  VOTEU.ANY UR7, UPT, PT ;  /* 0x0000000000077886 */ /* 0x000fe400038e0100 */
[----:B------:R-:W-:Y:S01]  /*3810*/  UFLO.U32 UR7, UR7 ;  /* 0x00000007000772bd */ /* 0x000fe200080e0000 */
[----:B------:R-:W2:Y:S01]  /*3820*/  REDUX UR5, R4 ;  /* 0x00000000040573c4 */ /* 0x000ea20000000000 */
[----:B------:R-:W-:-:S06]  /*3830*/  IMAD.U32 R0, RZ, RZ, UR8 ;  /* 0x00000008ff007e24 */ /* 0x000fcc000f8e00ff */
[----:B------:R3:W-:Y:S01]  /*3840*/  UTCATOMSWS.AND URZ, UR8 ;  /* 0x0000000800ff79e3 */ /* 0x0007e20008000000 */
[----:B------:R-:W4:Y:S01]  /*3850*/  REDUX UR6, R0 ;  /* 0x00000000000673c4 */ /* 0x000f220000000000 */
[----:B-1----:R-:W-:Y:S01]  /*3860*/  ISETP.EQ.U32.AND P0, PT, R2, UR7, PT ;  /* 0x0000000702007c0c */ /* 0x002fe2000bf02070 */
[----:B--2---:R-:W-:Y:S01]  /*3870*/  IMAD.U32 R2, RZ, RZ, UR5 ;  /* 0x00000005ff027e24 */ /* 0x004fe2000f8e00ff */
[----:B----4-:R-:W-:-:S11]  /*3880*/  MOV R3, UR6 ;  /* 0x0000000600037c02 */ /* 0x010fd60008000f00 */
[----:B------:R3:W-:Y:S04]  /*3890*/  @P0 ATOMS.AND RZ, [UR4+0x14], R3 ;  /* 0x00001403ffff098c */ /* 0x0007e8000a800004 */
[----:B------:R3:W-:Y:S01]  /*38a0*/  @P0 ATOMS.AND RZ, [UR4+0x18], R2 ;  /* 0x00001802ffff098c */ /* 0x0007e2000a800004 */
[----:B------:R-:W-:Y:S05]  /*38b0*/  BRA `(.L_x_67) ;  /* 0x0000000000147947 */ /* 0x000fea0003800000 */
.L_x_66:
[----:B------:R-:W-:Y:S02]  /*38c0*/  MOV R2, 0x38e0 ;  /* 0x000038e000027802 */ /* 0x000fe40000000f00 */
[----:B----45:R-:W-:Y:S05]  /*38d0*/  CALL.REL.NOINC `($__internal_0_$__cuda_sm10x_tcgen05_guardrail_trap_col_being_dealloced_not_returned_by_alloc) ;  /* 0x0000008400087944 */ /* 0x030fea0003c00000 */
[----:B------:R-:W-:Y:S05]  /*38e0*/  BRA `(.L_x_67) ;  /* 0x0000000000087947 */ /* 0x000fea0003800000 */
.L_x_65:
[----:B------:R-:W-:Y:S02]  /*38f0*/  MOV R2, 0x3910 ;  /* 0x0000391000027802 */ /* 0x000fe40000000f00 */
[----:B----45:R-:W-:Y:S05]  /*3900*/  CALL.REL.NOINC `($__internal_2_$__cuda_sm10x_tcgen05_guardrail_trap_unallocated_columns_being_dealloced) ;  /* 0x0000008400147944 */ /* 0x030fea0003c00000 */
.L_x_67:
[----:B------:R-:W-:Y:S01]  /*3910*/  NOP ;  /* 0x0000000000007918 */ /* 0x000fe20000000000 */
[----:B---3--:R-:W-:Y:S05]  /*3920*/  EXIT ;  /* 0x000000000000794d */ /* 0x008fea0003800000 */
.L_x_51:
[----:B------:R-:W-:-:S09]  /*3930*/  UISETP.NE.OR UP2, UPT, UR8, 0x3, !UP2 ;  /* 0x000000030800788c */ /* 0x000fd2000d745670 */
[----:B------:R-:W-:Y:S05]  /*3940*/  BRA.U UP2, `(.L_x_68) ;  /* 0x0000001102147547 */ /* 0x000fea000b800000 */
[----:B------:R-:W1:Y:S01]  /*3950*/  LDC R0, c[0x0][0xb30] ;  /* 0x0002cc00ff007b82 */ /* 0x000e620000000800 */
[----:B------:R-:W2:Y:S01]  /*3960*/  LDCU.64 UR8, c[0x0][0x888] ;  /* 0x00011100ff0877ac */ /* 0x000ea20008000a00 */
[----:B------:R-:W-:Y:S02]  /*3970*/  HFMA2 R29, -RZ, RZ, 0, 0 ;  /* 0x00000000ff1d7431 */ /* 0x000fe400000001ff */
[----:B------:R-:W-:Y:S01]  /*3980*/  IMAD.MOV.U32 R31, RZ, RZ, 0x1 ;  /* 0x00000001ff1f7424 */ /* 0x000fe200078e00ff */
[----:B------:R-:W-:Y:S01]  /*3990*/  MOV R23, 0x2000 ;  /* 0x0000200000177802 */ /* 0x000fe20000000f00 */
[----:B------:R-:W4:Y:S01]  /*39a0*/  LDCU.64 UR4, c[0x0][0x890] ;  /* 0x00011200ff0477ac */ /* 0x000f220008000a00 */
[----:B------:R-:W-:Y:S01]  /*39b0*/  IMAD.MOV.U32 R30, RZ, RZ, RZ ;  /* 0x000000ffff1e7224 */ /* 0x000fe200078e00ff */
[----:B------:R-:W3:Y:S01]  /*39c0*/  LDC R19, c[0x0][0x370] ;  /* 0x0000dc00ff137b82 */ /* 0x000ee20000000800 */
[----:B------:R-:W-:Y:S01]  /*39d0*/  UMOV UR7, 0x400 ;  /* 0x0000040000077882 */ /* 0x000fe20000000000 */
[----:B------:R-:W-:-:S02]  /*39e0*/  UPLOP3.LUT UP1, UPT, UPT, UPT, UPT, 0x40, 0x4 ;  /* 0x000000000004789c */ /* 0x000fc40003f2e870 */
[----:B------:R-:W-:-:S04]  /*39f0*/  ULEA UR7, UR37, UR7, 0x18 ;  /* 0x0000000725077291 */ /* 0x000fc8000f8ec0ff */
[----:B------:R-:W3:Y:S01]  /*3a00*/  LDC R2, c[0x0][0xb0c] ;  /* 0x0002c300ff027b82 */ /* 0x000ee20000000800 */
[----:B------:R-:W-:Y:S02]  /*3a10*/  UIADD3 UR13, UPT, UPT, UR7, 0x88, URZ ;  /* 0x00000088070d7890 */ /* 0x000fe4000fffe0ff */
[----:B--2---:R-:W-:Y:S02]  /*3a20*/  UISETP.NE.U32.AND UP2, UPT, UR8, URZ, UPT ;  /* 0x000000ff0800728c */ /* 0x004fe4000bf45070 */
[----:B------:R-:W-:Y:S02]  /*3a30*/  UIADD3 UR33, UPT, UPT, UR7, 0x70, URZ ;  /* 0x0000007007217890 */ /* 0x000fe4000fffe0ff */
[----:B----4-:R-:W-:Y:S01]  /*3a40*/  UISETP.NE.U32.AND UP3, UPT, UR4, URZ, UPT ;  /* 0x000000ff0400728c */ /* 0x010fe2000bf65070 */
[----:B------:R-:W2:Y:S01]  /*3a50*/  LDC R18, c[0x0][0xb20] ;  /* 0x0002c800ff127b82 */ /* 0x000ea20000000800 */
[----:B-1----:R-:W-:Y:S01]  /*3a60*/  ISETP.NE.AND P1, PT, R0, 0x1, PT ;  /* 0x000000010000780c */ /* 0x002fe20003f25270 */
[----:B------:R-:W-:-:S02]  /*3a70*/  UISETP.NE.AND.EX UP2, UPT, UR9, URZ, UPT, UP2 ;  /* 0x000000ff0900728c */ /* 0x000fc4000bf45320 */
[----:B------:R-:W-:Y:S02]  /*3a80*/  UIADD3 UR25, UPT, UPT, UR7, 0x78, URZ ;  /* 0x0000007807197890 */ /* 0x000fe4000fffe0ff */
[----:B------:R-:W-:Y:S02]  /*3a90*/  UIADD3 UR17, UPT, UPT, UR7, 0x80, URZ ;  /* 0x0000008007117890 */ /* 0x000fe4000fffe0ff */
[----:B------:R-:W1:Y:S01]  /*3aa0*/  LDC.64 R32, c[0x0][0x348] ;  /* 0x0000d200ff207b82 */ /* 0x000e620000000a00 */
[----:B------:R-:W-:Y:S02]  /*3ab0*/  UPRMT UR13, UR37, 0x654, UR13 ;  /* 0x00000654250d7896 */ /* 0x000fe4000800000d */
[----:B------:R-:W-:-:S05]  /*3ac0*/  UISETP.NE.AND.EX UP3, UPT, UR5, URZ, UPT, UP3 ;  /* 0x000000ff0500728c */ /* 0x000fca000bf65330 */
[----:B------:R-:W4:Y:S08]  /*3ad0*/  LDC.64 R16, c[0x0][0xb10] ;  /* 0x0002c400ff107b82 */ /* 0x000f300000000a00 */
[----:B------:R-:W1:Y:S08]  /*3ae0*/  LDC.64 R6, c[0x0][0xb18] ;  /* 0x0002c600ff067b82 */ /* 0x000e700000000a00 */
[----:B------:R-:W1:Y:S08]  /*3af0*/  LDC.64 R4, c[0x0][0xb28] ;  /* 0x0002ca00ff047b82 */ /* 0x000e700000000a00 */
[----:B--23--:R-:W1:Y:S02]  /*3b00*/  LDC R22, c[0x0][0x374] ;  /* 0x0000dd00ff167b82 */ /* 0x00ce640000000800 */
.L_x_79:
[C---:B------:R-:W-:Y:S02]  /*3b10*/  LEA R0, R30.reuse, UR7, 0x3 ;  /* 0x000000071e007c11 */ /* 0x040fe4000f8e18ff */
[----:B------:R-:W-:Y:S02]  /*3b20*/  SHF.L.U32 R3, R29, 0x1f, RZ ;  /* 0x0000001f1d037819 */ /* 0x000fe400000006ff */
[----:B------:R-:W-:Y:S02]  /*3b30*/  LEA R24, R30, UR7, 0x4 ;  /* 0x000000071e187c11 */ /* 0x000fe4000f8e20ff */
[----:B--2---:R-:W2:Y:S02]  /*3b40*/  SYNCS.PHASECHK.TRANS64.TRYWAIT P0, [R0+URZ+0xc0], R3 ;  /* 0x0000c003000075a7 */ /* 0x004ea400080011ff */
[----:B--2---:R-:W-:Y:S05]  /*3b50*/  @!P0 BRA `(.L_x_69) ;  /* 0x0000007c001c8947 */ /* 0x004fea0003800000 */
.L_x_158:
[----:B------:R-:W-:Y:S01]  /*3b60*/  ISETP.GE.AND P0, PT, R72, 0x1, PT ;  /* 0x000000014800780c */ /* 0x000fe20003f06270 */
[----:B------:R-:W3:Y:S01]  /*3b70*/  LDS.128 R24, [R24+0x130] ;  /* 0x0001300018187984 */ /* 0x000ee20000000c00 */
[----:B--2---:R-:W-:Y:S01]  /*3b80*/  VIADD R0, R0, 0xd0 ;  /* 0x000000d000007836 */ /* 0x004fe20000000000 */
[----:B------:R-:W-:Y:S01]  /*3b90*/  @!PT LDS RZ, [RZ] ;  /* 0x00000000fffff984 */ /* 0x000fe20000000800 */
[----:B------:R-:W-:Y:S01]  /*3ba0*/  @!PT LDS RZ, [RZ] ;  /* 0x00000000fffff984 */ /* 0x000fe20000000800 */
[----:B------:R-:W-:Y:S01]  /*3bb0*/  @!PT LDS RZ, [RZ] ;  /* 0x00000000fffff984 */ /* 0x000fe20000000800 */
[----:B------:R-:W-:Y:S01]  /*3bc0*/  @!PT LDS RZ, [RZ] ;  /* 0x00000000fffff984 */ /* 0x000fe20000000800 */
[----:B------:R2:W-:Y:S06]  /*3bd0*/  MEMBAR.ALL.CTA ;  /* 0x0000000000007992 */ /* 0x0005ec0000008000 */
[----:B--2---:R-:W2:Y:S01]  /*3be0*/  FENCE.VIEW.ASYNC.S ;  /* 0x00000000000073c6 */ /* 0x004ea20000000000 */
[----:B------:R-:W-:Y:S04]  /*3bf0*/  PRMT R0, RZ, 0x654, R0 ;  /* 0x00000654ff007816 */ /* 0x000fe80000000000 */
[----:B--2---:R2:W-:Y:S01]  /*3c00*/  SYNCS.ARRIVE.TRANS64.RED.A1T0 RZ, [R0+URZ], RZ ;  /* 0x000000ff00ff79a7 */ /* 0x0045e200081004ff */
[----:B---3--:R-:W-:Y:S11]  /*3c10*/  LOP3.LUT P3, RZ, R26, 0x1, RZ, 0xc0, !PT ;  /* 0x000000011aff7812 */ /* 0x008ff6000786c0ff */
[----:B------:R-:W-:Y:S02]  /*3c20*/  @!UPT UIADD3 URZ, UPT, UPT, URZ, URZ, URZ ;  /* 0x000000fffffff290 */ /* 0x000fe4000fffe0ff */
[----:B------:R-:W-:Y:S02]  /*3c30*/  @P3 MOV R13, R24 ;  /* 0x00000018000d3202 */ /* 0x000fe40000000f00 */
[----:B------:R-:W-:Y:S01]  /*3c40*/  @P3 LOP3.LUT R8, R25, 0xffff, RZ, 0xc0, !PT ;  /* 0x0000ffff19083812 */ /* 0x000fe200078ec0ff */
[----:B--2---:R-:W-:Y:S06]  /*3c50*/  @!P0 BRA `(.L_x_70) ;  /* 0x0000000000a48947 */ /* 0x004fec0003800000 */
[----:B-1----:R-:W-:Y:S01]  /*3c60*/  IMAD.HI.U32 R35, R22, R7, RZ ;  /* 0x0000000716237227 */ /* 0x002fe200078e00ff */
[----:B------:R-:W-:Y:S02]  /*3c70*/  ISETP.NE.AND P0, PT, R6, 0x1, PT ;  /* 0x000000010600780c */ /* 0x000fe40003f05270 */
[----:B------:R-:W-:Y:S01]  /*3c80*/  ISETP.NE.AND P2, PT, R72, 0x1, PT ;  /* 0x000000014800780c */ /* 0x000fe20003f45270 */
[----:B----4-:R-:W-:Y:S01]  /*3c90*/  IMAD.HI.U32 R34, R19, R16, RZ ;  /* 0x0000001013227227 */ /* 0x010fe200078e00ff */
[----:B------:R-:W-:Y:S02]  /*3ca0*/  SHF.R.U32.HI R35, RZ, R18, R35 ;  /* 0x00000012ff237219 */ /* 0x000fe40000011623 */
[----:B------:R-:W-:Y:S01]  /*3cb0*/  ISETP.NE.AND P4, PT, R2, 0x1, PT ;  /* 0x000000010200780c */ /* 0x000fe20003f85270 */
[----:B------:R-:W-:Y:S01]  /*3cc0*/  IMAD.HI.U32 R36, R13, R16, RZ ;  /* 0x000000100d247227 */ /* 0x000fe200078e00ff */
[----:B------:R-:W-:Y:S02]  /*3cd0*/  SHF.R.U32.HI R34, RZ, R17, R34 ;  /* 0x00000011ff227219 */ /* 0x000fe40000011622 */
[----:B------:R-:W-:Y:S01]  /*3ce0*/  SEL R3, R22, R35, !P0 ;  /* 0x0000002316037207 */ /* 0x000fe20004000000 */
[C---:B------:R-:W-:Y:S01]  /*3cf0*/  IMAD.HI.U32 R35, R8.reuse, R7, RZ ;  /* 0x0000000708237227 */ /* 0x040fe200078e00ff */
[----:B------:R-:W-:Y:S02]  /*3d00*/  SEL R11, R19, R34, !P4 ;  /* 0x00000022130b7207 */ /* 0x000fe40006000000 */
[----:B------:R-:W-:Y:S01]  /*3d10*/  SHF.R.U32.HI R36, RZ, R17, R36 ;  /* 0x00000011ff247219 */ /* 0x000fe20000011624 */
[----:B------:R-:W-:Y:S01]  /*3d20*/  IMAD.HI.U32 R38, R3, R4, RZ ;  /* 0x0000000403267227 */ /* 0x000fe200078e00ff */
[----:B------:R-:W-:Y:S03]  /*3d30*/  SHF.R.U32.HI R35, RZ, R18, R35 ;  /* 0x00000012ff237219 */ /* 0x000fe60000011623 */
[----:B------:R-:W-:Y:S01]  /*3d40*/  IMAD.HI.U32 R34, R11, R4, RZ ;  /* 0x000000040b227227 */ /* 0x000fe200078e00ff */
[----:B------:R-:W-:Y:S02]  /*3d50*/  @P2 SHF.R.U32.HI R3, RZ, R5, R38 ;  /* 0x00000005ff032219 */ /* 0x000fe40000011626 */
[----:B------:R-:W-:Y:S02]  /*3d60*/  SEL R9, R8, R35, !P0 ;  /* 0x0000002308097207 */ /* 0x000fe40004000000 */
[----:B------:R-:W-:Y:S01]  /*3d70*/  @P2 SHF.R.U32.HI R11, RZ, R5, R34 ;  /* 0x00000005ff0b2219 */ /* 0x000fe20000011622 */
[C---:B------:R-:W-:Y:S01]  /*3d80*/  IMAD R10, R72.reuse, R3, RZ ;  /* 0x00000003480a7224 */ /* 0x040fe200078e02ff */
[----:B------:R-:W-:Y:S01]  /*3d90*/  SEL R3, R13, R36, !P4 ;  /* 0x000000240d037207 */ /* 0x000fe20006000000 */
[C---:B------:R-:W-:Y:S03]  /*3da0*/  IMAD.HI.U32 R14, R9.reuse, R4, RZ ;  /* 0x00000004090e7227 */ /* 0x040fe600078e00ff */
[----:B------:R-:W-:Y:S01]  /*3db0*/  ISETP.GE.AND P0, PT, R9, R10, PT ;  /* 0x0000000a0900720c */ /* 0x000fe20003f06270 */
[C---:B------:R-:W-:Y:S01]  /*3dc0*/  IMAD R12, R72.reuse, R11, RZ ;  /* 0x0000000b480c7224 */ /* 0x040fe200078e02ff */
[-C--:B------:R-:W-:Y:S04]  /*3dd0*/  SHF.R.U32.HI R14, RZ, R5.reuse, R14 ;  /* 0x00000005ff0e7219 */ /* 0x080fe8000001160e */
[----:B------:R-:W-:Y:S02]  /*3de0*/  ISETP.GE.OR P0, PT, R3, R12, P0 ;  /* 0x0000000c0300720c */ /* 0x000fe40000706670 */
[----:B------:R-:W-:Y:S05]  /*3df0*/  SEL R15, R9, R14, !P2 ;  /* 0x0000000e090f7207 */ /* 0x000fea0005000000 */
[----:B------:R-:W-:Y:S04]  /*3e00*/  IMAD.MOV R14, RZ, RZ, -R15 ;  /* 0x000000ffff0e7224 */ /* 0x000fe800078e0a0f */
[----:B------:R-:W-:Y:S02]  /*3e10*/  IMAD R14, R72, R14, R9 ;  /* 0x0000000e480e7224 */ /* 0x000fe400078e0209 */
[C---:B------:R-:W-:Y:S05]  /*3e20*/  @!P0 IMAD.HI.U32 R10, R3.reuse, R4, RZ ;  /* 0x00000004030a8227 */ /* 0x040fea00078e00ff */
[----:B------:R-:W-:Y:S04]  /*3e30*/  @!P0 SHF.R.U32.HI R10, RZ, R5, R10 ;  /* 0x00000005ff0a8219 */ /* 0x000fe8000001160a */
[----:B------:R-:W-:Y:S01]  /*3e40*/  @!P0 SEL R0, R3, R10, !P2 ;  /* 0x0000000a03008207 */ /* 0x000fe20005000000 */
[----:B------:R-:W-:Y:S03]  /*3e50*/  IMAD.MOV R10, RZ, RZ, -R3 ;  /* 0x000000ffff0a7224 */ /* 0x000fe600078e0a03 */
[----:B------:R-:W-:Y:S01]  /*3e60*/  @!P0 IADD3 R15, PT, PT, R15, -R0, RZ ;  /* 0x800000000f0f8210 */ /* 0x000fe20007ffe0ff */
[----:B------:R-:W-:Y:S01]  /*3e70*/  @!P0 IMAD R0, R11, R14, R0 ;  /* 0x0000000e0b008224 */ /* 0x000fe200078e0200 */
[----:B------:R-:W-:Y:S01]  /*3e80*/  IADD3 R11, PT, PT, -R9, RZ, RZ ;  /* 0x000000ff090b7210 */ /* 0x000fe20007ffe1ff */
[----:B------:R-:W-:Y:S02]  /*3e90*/  IMAD R13, R2, R10, R13 ;  /* 0x0000000a020d7224 */ /* 0x000fe400078e020d */
[----:B------:R-:W-:Y:S02]  /*3ea0*/  @!P0 IMAD R9, R15, R72, R3 ;  /* 0x000000480f098224 */ /* 0x000fe400078e0203 */
[----:B------:R-:W-:Y:S02]  /*3eb0*/  @!P0 IMAD.MOV.U32 R3, RZ, RZ, R0 ;  /* 0x000000ffff038224 */ /* 0x000fe400078e0000 */
[----:B------:R-:W-:Y:S02]  /*3ec0*/  IMAD R8, R6, R11, R8 ;  /* 0x0000000b06087224 */ /* 0x000fe400078e0208 */
[----:B------:R-:W-:Y:S02]  /*3ed0*/  IMAD R13, R3, R2, R13 ;  /* 0x00000002030d7224 */ /* 0x000fe400078e020d */
[----:B------:R-:W-:Y:S02]  /*3ee0*/  IMAD R8, R9, R6, R8 ;  /* 0x0000000609087224 */ /* 0x000fe400078e0208 */
.L_x_70:
[----:B------:R-:W-:Y:S05]  /*3ef0*/  BRA.U UP1, `(.L_x_71) ;  /* 0x0000000101107547 */ /* 0x000fea000b800000 */
[----:B------:R-:W-:Y:S04]  /*3f00*/  MOV R0, UR6 ;  /* 0x0000000600007c02 */ /* 0x000fe80008000f00 */
[----:B------:R-:W-:Y:S04]  /*3f10*/  SHF.L.U32 R3, R0, 0x1f, RZ ;  /* 0x0000001f00037819 */ /* 0x000fe800000006ff */
[----:B------:R-:W2:Y:S02]  /*3f20*/  SYNCS.PHASECHK.TRANS64.TRYWAIT P0, [UR7+0xb8], R3 ;  /* 0x0000b803ff0075a7 */ /* 0x000ea40008001107 */
[----:B--2---:R-:W-:Y:S05]  /*3f30*/  @!P0 BRA `(.L_x_72) ;  /* 0x0000007800388947 */ /* 0x004fea0003800000 */
.L_x_71:
[----:B------:R-:W-:Y:S02]  /*3f40*/  R2UR UR35, R21 ;  /* 0x00000000152372ca */ /* 0x000fe400000e0000 */
[----:B------:R-:W-:Y:S02]  /*3f50*/  R2UR UR34, R20 ;  /* 0x00000000142272ca */ /* 0x000fe400000e0000 */
[----:B------:R-:W-:Y:S02]  /*3f60*/  ISETP.NE.U32.AND P2, PT, RZ, UR4, PT ;  /* 0x00000004ff007c0c */ /* 0x000fe4000bf45070 */
[----:B------:R-:W-:Y:S02]  /*3f70*/  SHF.L.U32 R12, R31, 0x1f, RZ ;  /* 0x0000001f1f0c7819 */ /* 0x000fe400000006ff */
[----:B------:R-:W-:Y:S05]  /*3f80*/  ISETP.NE.AND.EX P2, PT, RZ, UR5, PT, P2 ;  /* 0x00000005ff007c0c */ /* 0x000fea000bf45320 */
[----:B------:R-:W-:Y:S02]  /*3f90*/  USHF.L.U32 UR35, UR35, 0x7, URZ ;  /* 0x0000000723237899 */ /* 0x000fe400080006ff */
[----:B------:R-:W-:Y:S01]  /*3fa0*/  USHF.L.U32 UR34, UR34, 0x8, URZ ;  /* 0x0000000822227899 */ /* 0x000fe200080006ff */
[----:B------:R-:W-:Y:S11]  /*3fb0*/  BRA.U !UP3, `(.L_x_73) ;  /* 0x000000010b347547 */ /* 0x000ff6000b800000 */
[----:B------:R-:W-:Y:S01]  /*3fc0*/  UPLOP3.LUT UP0, UPT, UPT, UPT, UP2, 0x80, 0x8 ;  /* 0x000000000008789c */ /* 0x000fe20003f0f020 */
[----:B--2---:R-:W-:Y:S02]  /*3fd0*/  HFMA2 R0, -RZ, RZ, 0, 5.9604644775390625e-08 ;  /* 0x00000001ff007431 */ /* 0x004fe400000001ff */
[----:B------:R-:W-:Y:S03]  /*3fe0*/  IMAD.MOV.U32 R171, RZ, RZ, 0x1 ;  /* 0x00000001ffab7424 */ /* 0x000fe600078e00ff */
[----:B------:R-:W-:Y:S05]  /*3ff0*/  PLOP3.LUT P0, PT, PT, PT, UP0, 0x80, 0x8 ;  /* 0x000000000008781c */ /* 0x000fea0003f0f008 */
[----:B------:R-:W2:Y:S01]  /*4000*/  @UP0 LDCU.64 UR10, c[0x0][0x888] ;  /* 0x00011100ff0a07ac */ /* 0x000ea20008000a00 */
[----:B------:R-:W-:Y:S07]  /*4010*/  @UP0 UIMAD UR8, UR36, UR4, URZ ;  /* 0x00000004240802a4 */ /* 0x000fee000f8e02ff */
[----:B------:R-:W-:Y:S01]  /*4020*/  @!P0 PRMT R171, R0, 0x7610, R171 ;  /* 0x0000761000ab8816 */ /* 0x000fe200000000ab */
[----:B--2---:R-:W-:Y:S03]  /*4030*/  @UP0 UIMAD.WIDE UR10, UR8, 0x4, UR10 ;  /* 0x00000004080a08a5 */ /* 0x004fe6000f8e020a */
[----:B------:R-:W2:Y:S03]  /*4040*/  @!UP0 LDCU UR8, c[0x0][0x880] ;  /* 0x00011000ff0887ac */ /* 0x000ea60008000800 */
[----:B------:R-:W-:Y:S01]  /*4050*/  IMAD.U32 R10, RZ, RZ, UR10 ;  /* 0x0000000aff0a7e24 */ /* 0x000fe2000f8e00ff */
[----:B------:R-:W-:Y:S05]  /*4060*/  MOV R11, UR11 ;  /* 0x0000000b000b7c02 */ /* 0x000fea0008000f00 */
[----:B-----5:R3:W5:Y:S02]  /*4070*/  @P0 LDG.E R81, desc[UR46][R10.64] ;  /* 0x0000002e0a510981 */ /* 0x020764000c1e1900 */
[----:B--23--:R-:W-:Y:S07]  /*4080*/  @!P0 IMAD.U32 R81, RZ, RZ, UR8 ;  /* 0x00000008ff518e24 */ /* 0x00cfee000f8e00ff */
.L_x_73:
[----:B-----5:R-:W-:Y:S01]  /*4090*/  @!P2 FSETP.EQ.AND P0, PT, R81, RZ, PT ;  /* 0x000000ff5100a20b */ /* 0x020fe20003f02000 */
[----:B------:R-:W-:Y:S01]  /*40a0*/  @!UPT UIADD3 URZ, UPT, UPT, URZ, URZ, URZ ;  /* 0x000000fffffff290 */ /* 0x000fe2000fffe0ff */
[----:B------:R-:W-:Y:S11]  /*40b0*/  @!P2 BRA `(.L_x_74) ;  /* 0x000000000014a947 */ /* 0x000ff60003800000 */
[----:B------:R-:W-:Y:S02]  /*40c0*/  LOP3.LUT P2, RZ, R171, 0xff, RZ, 0xc0, !PT ;  /* 0x000000ffabff7812 */ /* 0x000fe4000784c0ff */
[----:B------:R-:W-:Y:S04]  /*40d0*/  PLOP3.LUT P0, PT, PT, PT, UP0, 0x80, 0x8 ;  /* 0x000000000008781c */ /* 0x000fe80003f0f008 */
[----:B------:R-:W-:Y:S07]  /*40e0*/  PLOP3.LUT P0, PT, P0, PT, PT, 0x8, 0x80 ;  /* 0x000000000080781c */ /* 0x000fee000070e170 */
[----:B------:R-:W-:Y:S11]  /*40f0*/  @P2 FSETP.EQ.AND P0, PT, R81, RZ, PT ;  /* 0x000000ff5100220b */ /* 0x000ff60003f02000 */
[----:B------:R-:W-:Y:S02]  /*4100*/  @!UPT UIADD3 URZ, UPT, UPT, URZ, URZ, URZ ;  /* 0x000000fffffff290 */ /* 0x000fe4000fffe0ff */
.L_x_74:
[----:B------:R-:W3:Y:S01]  /*4110*/  SYNCS.PHASECHK.TRANS64.TRYWAIT P2, [UR7+0x90], R12 ;  /* 0x0000900cff0075a7 */ /* 0x000ee20008041107 */
[----:B------:R-:W-:Y:S04]  /*4120*/  ELECT P4, URZ, PT ;  /* 0x0000000000ff782f */ /* 0x000fe80003880000 */
[----:B------:R-:W-:Y:S11]  /*4130*/  PLOP3.LUT P4, PT, P0, P4, PT, 0xf2, 0x2f ;  /* 0x00000000002f781c */ /* 0x000ff60000789e72 */
[----:B------:R-:W-:Y:S02]  /*4140*/  @!UPT UIADD3 URZ, UPT, UPT, URZ, URZ, URZ ;  /* 0x000000fffffff290 */ /* 0x000fe4000fffe0ff */
[----:B-1----:R-:W-:Y:S05]  /*4150*/  @!P4 IADD3 R9, P0, PT, R32, 0x580, RZ ;  /* 0x000005802009c810 */ /* 0x002fea0007f1e0ff */
[----:B--2---:R-:W-:Y:S01]  /*4160*/  @!P4 IMAD.X R0, RZ, RZ, R33, P0 ;  /* 0x000000ffff00c224 */ /* 0x004fe200000e0621 */
[----:B---3--:R-:W-:Y:S07]  /*4170*/  @!P2 BRA `(.L_x_75) ;  /* 0x0000007400c0a947 */ /* 0x008fee0003800000 */
.L_x_161:
[----:B------:R-:W-:Y:S01]  /*4180*/  @!P4 R2UR UR8, R0 ;  /* 0x000000000008c2ca */ /* 0x000fe200000e0000 */
[----:B------:R-:W-:Y:S01]  /*4190*/  VOTEU.ALL UP1, P4 ;  /* 0x0000000000ff7886 */ /* 0x000fe20002020000 */
[----:B------:R-:W-:Y:S01]  /*41a0*/  @!P4 R2UR UR9, R9 ;  /* 0x000000000909c2ca */ /* 0x000fe200000e0000 */
[----:B------:R-:W-:Y:S01]  /*41b0*/  @!P4 IMAD.MOV.U32 R0, RZ, RZ, 0x2000 ;  /* 0x00002000ff00c424 */ /* 0x000fe200078e00ff */
[----:B------:R-:W-:Y:S01]  /*41c0*/  UMOV UR10, 0x0 ;  /* 0x00000000000a7882 */ /* 0x000fe20000000000 */
[----:B------:R-:W-:Y:S01]  /*41d0*/  UMOV UR11, 0x10000000 ;  /* 0x10000000000b7882 */ /* 0x000fe20000000000 */
[----:B------:R-:W-:Y:S01]  /*41e0*/  @!UP1 UIADD3 UR32, UPT, UPT, UR7, 0x200, URZ ;  /* 0x0000020007209890 */ /* 0x000fe2000fffe0ff */
[----:B------:R-:W-:Y:S01]  /*41f0*/  @!P4 IADD3 R9, P0, PT, R32, 0x580, RZ ;  /* 0x000005802009c810 */ /* 0x000fe20007f1e0ff */
[----:B------:R-:W-:Y:S05]  /*4200*/  VOTEU.ALL UP1, P4 ;  /* 0x0000000000ff7886 */ /* 0x000fea0002020000 */
[----:B------:R-:W-:Y:S01]  /*4210*/  IMAD.U32 R11, RZ, RZ, UR8 ;  /* 0x00000008ff0b7e24 */ /* 0x000fe2000f8e00ff */
[----:B------:R-:W-:Y:S01]  /*4220*/  UPRMT UR8, UR37, 0x654, UR33 ;  /* 0x0000065425087896 */ /* 0x000fe20008000021 */
[----:B------:R-:W-:Y:S03]  /*4230*/  IMAD.U32 R10, RZ, RZ, UR9 ;  /* 0x00000009ff0a7e24 */ /* 0x000fe6000f8e00ff */
[----:B------:R-:W-:Y:S02]  /*4240*/  @!P4 R2UR UR15, R11 ;  /* 0x000000000b0fc2ca */ /* 0x000fe400000e0000 */
[----:B------:R-:W-:Y:S11]  /*4250*/  @!P4 R2UR UR14, R10 ;  /* 0x000000000a0ec2ca */ /* 0x000ff600000e0000 */
[----:B------:R-:W-:Y:S02]  /*4260*/  @!UPT UIADD3 URZ, UPT, UPT, URZ, URZ, URZ ;  /* 0x000000fffffff290 */ /* 0x000fe4000fffe0ff */
[----:B------:R2:W-:Y:S01]  /*4270*/  @!UP1 UTMALDG.3D [UR32], [UR14], desc[UR10] ;  /* 0x00000a200e0095b4 */ /* 0x0005e20008011000 */
[----:B------:R3:W-:Y:S01]  /*4280*/  @!P4 SYNCS.ARRIVE.TRANS64.RED.A0TR RZ, [UR7+0x70], R0 ;  /* 0x00007000ffffc9a7 */ /* 0x0007e20008300407 */
[----:B------:R-:W-:Y:S01]  /*4290*/  SYNCS.ARRIVE.TRANS64.RED.A1T0 RZ, [UR8], RZ ;  /* 0x000000ffffff79a7 */ /* 0x000fe20008100408 */
[----:B---3--:R-:W-:Y:S01]  /*42a0*/  @!P4 IMAD.X R0, RZ, RZ, R33, P0 ;  /* 0x000000ffff00c224 */ /* 0x008fe200000e0621 */
[----:B------:R-:W3:Y:S02]  /*42b0*/  SYNCS.PHASECHK.TRANS64.TRYWAIT P2, [UR7+0x98], R12 ;  /* 0x0000980cff0075a7 */ /* 0x000ee40008041107 */
[----:B--23--:R-:W-:Y:S05]  /*42c0*/  @!P2 BRA `(.L_x_76) ;  /* 0x000000740084a947 */ /* 0x00cfea0003800000 */
.L_x_163:
        /* <DEDUP_REMOVED lines=8> */
[----:B------:R-:W-:Y:S01]  /*4350*/  @!UP1 UIADD3 UR24, UPT, UPT, UR7, 0x2200, URZ ;  /* 0x0000220007189890 */ /* 0x000fe2000fffe0ff */
[----:B------:R-:W-:Y:S01]  /*4360*/  VOTEU.ALL UP1, P4 ;  /* 0x0000000000ff7886 */ /* 0x000fe20002020000 */
[----:B------:R-:W-:Y:S01]  /*4370*/  UMOV UR27, UR35 ;  /* 0x00000023001b7c82 */ /* 0x000fe20008000000 */
[----:B------:R-:W-:Y:S02]  /*4380*/  UMOV UR28, UR36 ;  /* 0x00000024001c7c82 */ /* 0x000fe40008000000 */
[----:B------:R-:W-:Y:S01]  /*4390*/  IMAD.U32 R11, RZ, RZ, UR8 ;  /* 0x00000008ff0b7e24 */ /* 0x000fe2000f8e00ff */
[----:B------:R-:W-:Y:S01]  /*43a0*/  UPRMT UR8, UR37, 0x654, UR25 ;  /* 0x0000065425087896 */ /* 0x000fe20008000019 */
[----:B------:R-:W-:Y:S02]  /*43b0*/  IMAD.U32 R10, RZ, RZ, UR9 ;  /* 0x00000009ff0a7e24 */ /* 0x000fe4000f8e00ff */
[----:B------:R-:W-:Y:S01]  /*43c0*/  @!P4 IMAD.X R20, RZ, RZ, R33, P0 ;  /* 0x000000ffff14c224 */ /* 0x000fe200000e0621 */
[----:B------:R-:W-:Y:S02]  /*43d0*/  @!P4 R2UR UR15, R11 ;  /* 0x000000000b0fc2ca */ /* 0x000fe400000e0000 */
[----:B------:R-:W-:Y:S11]  /*43e0*/  @!P4 R2UR UR14, R10 ;  /* 0x000000000a0ec2ca */ /* 0x000ff600000e0000 */
[----:B------:R-:W-:Y:S02]  /*43f0*/  @!UPT UIADD3 URZ, UPT, UPT, URZ, URZ, URZ ;  /* 0x000000fffffff290 */ /* 0x000fe4000fffe0ff */
[----:B------:R2:W-:Y:S01]  /*4400*/  @!UP1 UTMALDG.3D [UR24], [UR14], desc[UR10] ;  /* 0x00000a180e0095b4 */ /* 0x0005e20008011000 */
[----:B------:R2:W-:Y:S01]  /*4410*/  @!P4 SYNCS.ARRIVE.TRANS64.RED.A0TR RZ, [UR7+0x78], R0 ;  /* 0x00007800ffffc9a7 */ /* 0x0005e20008300407 */
[----:B------:R-:W-:Y:S01]  /*4420*/  SYNCS.ARRIVE.TRANS64.RED.A1T0 RZ, [UR8], RZ ;  /* 0x000000ffffff79a7 */ /* 0x000fe20008100408 */
[----:B------:R-:W3:Y:S02]  /*4430*/  SYNCS.PHASECHK.TRANS64.TRYWAIT P2, [UR7+0xa0], R12 ;  /* 0x0000a00cff0075a7 */ /* 0x000ee40008041107 */
[----:B--23--:R-:W-:Y:S05]  /*4440*/  @!P2 BRA `(.L_x_77) ;  /* 0x00000074003ca947 */ /* 0x00cfea0003800000 */
.L_x_165:
[----:B------:R-:W2:Y:S01]  /*4450*/  LDC.64 R14, c[0x0][0xb10] ;  /* 0x0002c400ff0e7b82 */ /* 0x000ea20000000a00 */
[----:B------:R-:W-:Y:S01]  /*4460*/  @!P4 R2UR UR8, R20 ;  /* 0x000000001408c2ca */ /* 0x000fe200000e0000 */
[----:B------:R-:W-:Y:S01]  /*4470*/  VOTEU.ALL UP1, P4 ;  /* 0x0000000000ff7886 */ /* 0x000fe20002020000 */
[----:B------:R-:W-:Y:S01]  /*4480*/  @!P4 R2UR UR9, R21 ;  /* 0x000000001509c2ca */ /* 0x000fe200000e0000 */
[----:B------:R-:W-:Y:S01]  /*4490*/  UMOV UR10, 0x0 ;  /* 0x00000000000a7882 */ /* 0x000fe20000000000 */
[----:B------:R-:W-:Y:S03]  /*44a0*/  UMOV UR11, 0x10000000 ;  /* 0x10000000000b7882 */ /* 0x000fe60000000000 */
[----:B------:R-:W3:Y:S01]  /*44b0*/  LDC.64 R10, c[0x0][0xb18] ;  /* 0x0002c600ff0a7b82 */ /* 0x000ee20000000a00 */
[----:B------:R-:W-:Y:S01]  /*44c0*/  @!UP1 UIADD3 UR18, UPT, UPT, UR34, 0x80, URZ ;  /* 0x0000008022129890 */ /* 0x000fe2000fffe0ff */
[----:B------:R-:W-:Y:S01]  /*44d0*/  @P3 SHF.R.U32.HI R28, RZ, 0x10, R25 ;  /* 0x00000010ff1c3819 */ /* 0x000fe20000011619 */
[----:B------:R-:W-:Y:S01]  /*44e0*/  @!UP1 UIADD3 UR16, UPT, UPT, UR7, 0x4200, URZ ;  /* 0x0000420007109890 */ /* 0x000fe2000fffe0ff */
[----:B------:R-:W-:Y:S01]  /*44f0*/  VIADD R30, R30, 0x1 ;  /* 0x000000011e1e7836 */ /* 0x000fe20000000000 */
[----:B------:R-:W-:Y:S03]  /*4500*/  VOTEU.ALL UP1, P4 ;  /* 0x0000000000ff7886 */ /* 0x000fe60002020000 */
[----:B------:R-:W5:Y:S01]  /*4510*/  @!P1 LDC R0, c[0x0][0xb20] ;  /* 0x0002c800ff009b82 */ /* 0x000f620000000800 */
[----:B------:R-:W-:Y:S01]  /*4520*/  UMOV UR19, UR35 ;  /* 0x0000002300137c82 */ /* 0x000fe20008000000 */
[----:B------:R-:W-:Y:S01]  /*4530*/  IMAD.U32 R21, RZ, RZ, UR8 ;  /* 0x00000008ff157e24 */ /* 0x000fe2000f8e00ff */
[----:B------:R-:W-:Y:S05]  /*4540*/  UMOV UR20, UR36 ;  /* 0x0000002400147c82 */ /* 0x000fea0008000000 */
[----:B-1----:R-:W1:Y:S01]  /*4550*/  @!P1 LDC R3, c[0x0][0xb0c] ;  /* 0x0002c300ff039b82 */ /* 0x002e620000000800 */
[----:B------:R-:W-:Y:S01]  /*4560*/  IMAD.U32 R20, RZ, RZ, UR9 ;  /* 0x00000009ff147e24 */ /* 0x000fe2000f8e00ff */
[----:B------:R-:W-:Y:S01]  /*4570*/  UPRMT UR8, UR37, 0x654, UR17 ;  /* 0x0000065425087896 */ /* 0x000fe20008000011 */
[----:B------:R-:W-:Y:S03]  /*4580*/  @!P4 R2UR UR15, R21 ;  /* 0x00000000150fc2ca */ /* 0x000fe600000e0000 */
[----:B------:R-:W-:Y:S01]  /*4590*/  @!P4 R2UR UR14, R20 ;  /* 0x00000000140ec2ca */ /* 0x000fe200000e0000 */
[----:B------:R-:W-:Y:S11]  /*45a0*/  @!P4 IMAD.MOV.U32 R20, RZ, RZ, 0x2000 ;  /* 0x00002000ff14c424 */ /* 0x000ff600078e00ff */
[----:B------:R-:W-:Y:S01]  /*45b0*/  @!UPT UIADD3 URZ, UPT, UPT, URZ, URZ, URZ ;  /* 0x000000fffffff290 */ /* 0x000fe2000fffe0ff */
[----:B------:R1:W-:Y:S01]  /*45c0*/  @!UP1 UTMALDG.3D [UR16], [UR14], desc[UR10] ;  /* 0x00000a100e0095b4 */ /* 0x0003e20008011000 */
[----:B------:R1:W-:Y:S02]  /*45d0*/  @!P4 SYNCS.ARRIVE.TRANS64.RED.A0TR RZ, [UR7+0x80], R20 ;  /* 0x00008014ffffc9a7 */ /* 0x0003e40008300407 */
[----:B-1----:R-:W-:Y:S01]  /*45e0*/  @!P1 ISETP.NE.AND P2, PT, R3, 0x1, PT ;  /* 0x000000010300980c */ /* 0x002fe20003f45270 */
[C---:B--2---:R-:W-:Y:S01]  /*45f0*/  @!P1 IMAD.HI.U32 R14, R13.reuse, R14, RZ ;  /* 0x0000000e0d0e9227 */ /* 0x044fe200078e00ff */
[----:B---3--:R-:W-:Y:S03]  /*4600*/  @!P1 ISETP.NE.AND P0, PT, R10, 0x1, PT ;  /* 0x000000010a00980c */ /* 0x008fe60003f05270 */
[C---:B------:R-:W-:Y:S01]  /*4610*/  @!P1 IMAD.HI.U32 R11, R8.reuse, R11, RZ ;  /* 0x0000000b080b9227 */ /* 0x040fe200078e00ff */
[----:B------:R-:W-:Y:S04]  /*4620*/  @!P1 SHF.R.U32.HI R14, RZ, R15, R14 ;  /* 0x0000000fff0e9219 */ /* 0x000fe8000001160e */
[----:B-----5:R-:W-:Y:S01]  /*4630*/  @!P1 SHF.R.U32.HI R9, RZ, R0, R11 ;  /* 0x00000000ff099219 */ /* 0x020fe2000001160b */
[----:B------:R-:W-:Y:S01]  /*4640*/  SYNCS.ARRIVE.TRANS64.RED.A1T0 RZ, [UR8], RZ ;  /* 0x000000ffffff79a7 */ /* 0x000fe20008100408 */
[----:B------:R-:W-:Y:S02]  /*4650*/  @!P1 SEL R14, R13, R14, !P2 ;  /* 0x0000000e0d0e9207 */ /* 0x000fe40005000000 */
[----:B------:R-:W-:Y:S01]  /*4660*/  @!P1 SEL R9, R8, R9, !P0 ;  /* 0x0000000908099207 */ /* 0x000fe20004000000 */
[----:B------:R-:W1:Y:S04]  /*4670*/  SYNCS.PHASECHK.TRANS64.TRYWAIT P5, [UR7+0xa8], R12 ;  /* 0x0000a80cff0075a7 */ /* 0x000e6800080a1107 */
[----:B------:R-:W-:Y:S02]  /*4680*/  @!P1 IMAD.IADD R0, R9, 0x1, -R14 ;  /* 0x0000000109009824 */ /* 0x000fe400078e0a0e */
[----:B------:R-:W-:Y:S02]  /*4690*/  @!P1 IMAD.IADD R9, R14, 0x1, -R9 ;  /* 0x000000010e099824 */ /* 0x000fe400078e0a09 */
[----:B------:R-:W-:Y:S02]  /*46a0*/  @!P1 IMAD R13, R0, R3, R13 ;  /* 0x00000003000d9224 */ /* 0x000fe400078e020d */
[----:B------:R-:W-:Y:S01]  /*46b0*/  @!P1 IMAD R8, R9, R10, R8 ;  /* 0x0000000a09089224 */ /* 0x000fe200078e0208 */
[----:B-1----:R-:W-:Y:S06]  /*46c0*/  @!P5 BRA `(.L_x_78) ;  /* 0x0000007000b4d947 */ /* 0x002fec0003800000 */
.L_x_167:
[----:B-1----:R-:W-:Y:S01]  /*46d0*/  @!P4 IADD3 R3, P0, PT, R32, 0x580, RZ ;  /* 0x000005802003c810 */ /* 0x002fe20007f1e0ff */
[----:B------:R-:W-:Y:S01]  /*46e0*/  VOTEU.ALL UP1, P4 ;  /* 0x0000000000ff7886 */ /* 0x000fe20002020000 */
[----:B------:R-:W-:Y:S01]  /*46f0*/  UMOV UR18, 0x0 ;  /* 0x0000000000127882 */ /* 0x000fe20000000000 */
[----:B------:R-:W-:Y:S01]  /*4700*/  UMOV UR19, 0x10000000 ;  /* 0x1000000000137882 */ /* 0x000fe20000000000 */
[----:B------:R-:W-:Y:S01]  /*4710*/  @!P4 R2UR UR9, R3 ;  /* 0x000000000309c2ca */ /* 0x000fe200000e0000 */
[----:B------:R-:W-:Y:S01]  /*4720*/  @!P4 IMAD.X R0, RZ, RZ, R33, P0 ;  /* 0x000000ffff00c224 */ /* 0x000fe200000e0621 */
[----:B------:R-:W-:Y:S01]  /*4730*/  @!UP1 UIADD3 UR10, UPT, UPT, UR34, 0xc0, URZ ;  /* 0x000000c0220a9890 */ /* 0x000fe2000fffe0ff */
[----:B------:R-:W-:Y:S01]  /*4740*/  ISETP.NE.AND P0, PT, R30, 0x2, PT ;  /* 0x000000021e00780c */ /* 0x000fe20003f05270 */
[----:B------:R-:W-:Y:S01]  /*4750*/  UMOV UR11, UR35 ;  /* 0x00000023000b7c82 */ /* 0x000fe20008000000 */
[----:B------:R-:W-:Y:S01]  /*4760*/  UMOV UR12, UR36 ;  /* 0x00000024000c7c82 */ /* 0x000fe20008000000 */
[----:B------:R-:W-:Y:S01]  /*4770*/  @!P4 R2UR UR8, R0 ;  /* 0x000000000008c2ca */ /* 0x000fe200000e0000 */
[----:B------:R-:W-:Y:S01]  /*4780*/  IMAD.IADD R20, R8, 0x1, R147 ;  /* 0x0000000108147824 */ /* 0x000fe200078e0293 */
[----:B------:R-:W-:Y:S01]  /*4790*/  @P3 R2UR UR36, R28 ;  /* 0x000000001c2432ca */ /* 0x000fe200000e0000 */
[----:B------:R-:W-:Y:S01]  /*47a0*/  IMAD.IADD R21, R13, 0x1, R170 ;  /* 0x000000010d157824 */ /* 0x000fe200078e02aa */
[----:B------:R-:W-:Y:S02]  /*47b0*/  SEL R0, RZ, 0x1, P0 ;  /* 0x00000001ff007807 */ /* 0x000fe40000000000 */
[----:B------:R-:W-:Y:S01]  /*47c0*/  LOP3.LUT R31, R31, 0x1, RZ, 0x3c, !PT ;  /* 0x000000011f1f7812 */ /* 0x000fe200078e3cff */
[----:B------:R-:W-:Y:S01]  /*47d0*/  IMAD.U32 R10, RZ, RZ, UR9 ;  /* 0x00000009ff0a7e24 */ /* 0x000fe2000f8e00ff */
[----:B------:R-:W-:Y:S01]  /*47e0*/  @!UP1 UIADD3 UR9, UPT, UPT, UR7, 0x88, URZ ;  /* 0x0000008807099890 */ /* 0x000fe2000fffe0ff */
[----:B------:R-:W-:Y:S02]  /*47f0*/  LOP3.LUT R29, R29, R0, RZ, 0x3c, !PT ;  /* 0x000000001d1d7212 */ /* 0x000fe400078e3cff */
[----:B------:R-:W-:Y:S02]  /*4800*/  SEL R30, R30, RZ, P0 ;  /* 0x000000ff1e1e7207 */ /* 0x000fe40000000000 */
[----:B------:R-:W-:Y:S01]  /*4810*/  IMAD.U32 R11, RZ, RZ, UR8 ;  /* 0x00000008ff0b7e24 */ /* 0x000fe2000f8e00ff */
[----:B------:R-:W-:Y:S01]  /*4820*/  @!P4 R2UR UR14, R10 ;  /* 0x000000000a0ec2ca */ /* 0x000fe200000e0000 */
[----:B------:R-:W-:Y:S01]  /*4830*/  @!UP1 UIADD3 UR8, UPT, UPT, UR7, 0x6200, URZ ;  /* 0x0000620007089890 */ /* 0x000fe2000fffe0ff */
[----:B------:R-:W-:Y:S02]  /*4840*/  VOTEU.ALL UP1, P4 ;  /* 0x0000000000ff7886 */ /* 0x000fe40002020000 */
[----:B------:R-:W-:Y:S11]  /*4850*/  @!P4 R2UR UR15, R11 ;  /* 0x000000000b0fc2ca */ /* 0x000ff600000e0000 */
[----:B------:R-:W-:Y:S02]  /*4860*/  @!UPT UIADD3 URZ, UPT, UPT, URZ, URZ, URZ ;  /* 0x000000fffffff290 */ /* 0x000fe4000fffe0ff */
[----:B------:R2:W-:Y:S01]  /*4870*/  @!UP1 UTMALDG.3D [UR8], [UR14], desc[UR18] ;  /* 0x000012080e0095b4 */ /* 0x0005e20008011000 */
[----:B------:R2:W-:Y:S01]  /*4880*/  @!P4 SYNCS.ARRIVE.TRANS64.RED.A0TR RZ, [UR7+0x88], R23 ;  /* 0x00008817ffffc9a7 */ /* 0x0005e20008300407 */
[----:B------:R-:W-:Y:S01]  /*4890*/  UPLOP3.LUT UP1, UPT, UPT, UPT, UPT, 0x80, 0x8 ;  /* 0x000000000008789c */ /* 0x000fe20003f2f070 */
[----:B------:R-:W-:Y:S01]  /*48a0*/  SYNCS.ARRIVE.TRANS64.RED.A1T0 RZ, [UR13], RZ ;  /* 0x000000ffffff79a7 */ /* 0x000fe2000810040d */
[----:B------:R-:W-:Y:S09]  /*48b0*/  @P3 BRA `(.L_x_79) ;  /* 0xfffffff000943947 */ /* 0x000ff2000383ffff */
[----:B------:R-:W-:-:S04]  /*48c0*/  SHF.L.U32 R3, R31, 0x1f, RZ ;  /* 0x0000001f1f037819 */ /* 0x000fc800000006ff */
[----:B------:R-:W1:Y:S02]  /*48d0*/  SYNCS.PHASECHK.TRANS64.TRYWAIT P0, [UR7+0x90], R3 ;  /* 0x00009003ff0075a7 */ /* 0x000e640008001107 */
[----:B-1----:R-:W-:Y:S05]  /*48e0*/  @!P0 BRA `(.L_x_80) ;  /* 0x0000007000448947 */ /* 0x002fea0003800000 */
.L_x_169:
[----:B------:R-:W3:Y:S02]  /*48f0*/  SYNCS.PHASECHK.TRANS64.TRYWAIT P0, [UR7+0x98], R3 ;  /* 0x00009803ff0075a7 */ /* 0x000ee40008001107 */
[----:B---3--:R-:W-:Y:S05]  /*4900*/  @!P0 BRA `(.L_x_81) ;  /* 0x0000007000548947 */ /* 0x008fea0003800000 */
.L_x_171:
[----:B------:R-:W3:Y:S02]  /*4910*/  SYNCS.PHASECHK.TRANS64.TRYWAIT P0, [UR7+0xa0], R3 ;  /* 0x0000a003ff0075a7 */ /* 0x000ee40008001107 */
[----:B---3--:R-:W-:Y:S05]  /*4920*/  @!P0 BRA `(.L_x_82) ;  /* 0x0000007000648947 */ /* 0x008fea0003800000 */
.L_x_173:
[----:B-1----:R-:W-:-:S07]  /*4930*/  MOV R0, UR7 ;  /* 0x0000000700007c02 */ /* 0x002fce0008000f00 */
.L_x_83:
[----:B-1----:R-:W-:-:S04]  /*4940*/  SHF.L.U32 R3, R31, 0x1f, RZ ;  /* 0x0000001f1f037819 */ /* 0x002fc800000006ff */
[----:B------:R1:W3:Y:S03]  /*4950*/  SYNCS.PHASECHK.TRANS64.TRYWAIT P0, [R0+URZ+0xa8], R3 ;  /* 0x0000a803000075a7 */ /* 0x0002e600080011ff */
[----:B---3--:R-:W-:Y:S05]  /*4960*/  @!P0 NANOSLEEP.SYNCS 0x989680 ;  /* 0x009896800000895d */ /* 0x008fea0003900000 */
[----:B------:R-:W3:Y:S02]  /*4970*/  @!P0 SYNCS.PHASECHK.TRANS64 P0, [R0+URZ+0xa8], R3 ;  /* 0x0000a803000085a7 */ /* 0x000ee400080010ff */
[----:B--23--:R-:W-:Y:S05]  /*4980*/  @P0 EXIT ;  /* 0x000000000000094d */ /* 0x00cfea0003800000 */
[----:B------:R-:W-:Y:S05]  /*4990*/  BRA `(.L_x_83) ;  /* 0xfffffffc00e87947 */ /* 0x000fea000383ffff */
.L_x_68:
[----:B------:R-:W-:-:S06]  /*49a0*/  UISETP.GE.AND UP1, UPT, UR8, 0x4, UPT ;  /* 0x000000040800788c */ /* 0x000fcc000bf26270 */
[----:B------:R-:W-:-:S13]  /*49b0*/  PLOP3.LUT P0, PT, PT, PT, UP1, 0x80, 0x8 ;  /* 0x000000000008781c */ /* 0x000fda0003f0f018 */
[----:B------:R-:W-:Y:S05]  /*49c0*/  @!P0 EXIT ;  /* 0x000000000000894d */ /* 0x000fea0003800000 */
[----:B------:R-:W-:Y:S01]  /*49d0*/  BAR.SYNC.DEFER_BLOCKING 0x6, 0xa0 ;  /* 0x0182800000007b1d */ /* 0x000fe20000010000 */
[C---:B------:R-:W-:Y:S01]  /*49e0*/  IMAD.SHL.U32 R3, R185.reuse, 0x40, RZ ;  /* 0x00000040b9037824 */ /* 0x040fe200078e00ff */
[C---:B------:R-:W-:Y:S01]  /*49f0*/  LOP3.LUT R189, R185.reuse, 0x60, RZ, 0xc0, !PT ;  /* 0x00000060b9bd7812 */ /* 0x040fe200078ec0ff */
[C---:B------:R-:W-:Y:S01]  /*4a00*/  IMAD.SHL.U32 R172, R185.reuse, 0x8, RZ ;  /* 0x00000008b9ac7824 */ /* 0x040fe200078e00ff */
[C---:B------:R-:W-:Y:S01]  /*4a10*/  LOP3.LUT R187, R185.reuse, 0x2, RZ, 0xc0, !PT ;  /* 0x00000002b9bb7812 */ /* 0x040fe200078ec0ff */
[----:B------:R-:W-:Y:S01]  /*4a20*/  IMAD.U32 R79, R185, 0x10000, RZ ;  /* 0x00010000b94f7824 */ /* 0x000fe200078e00ff */
[----:B------:R-:W-:Y:S02]  /*4a30*/  UMOV UR49, 0x400 ;  /* 0x0000040000317882 */ /* 0x000fe40000000000 */
[----:B------:R-:W1:Y:S01]  /*4a40*/  LDC R177, c[0x0][0x370] ;  /* 0x0000dc00ffb17b82 */ /* 0x000e620000000800 */
[----:B------:R-:W-:Y:S01]  /*4a50*/  ULEA UR49, UR37, UR49, 0x18 ;  /* 0x0000003125317291 */ /* 0x000fe2000f8ec0ff */
[----:B------:R-:W-:Y:S01]  /*4a60*/  LOP3.LUT R5, R3, 0x180, RZ, 0xc0, !PT ;  /* 0x0000018003057812 */ /* 0x000fe200078ec0ff */
[----:B------:R-:W-:Y:S01]  /*4a70*/  HFMA2 R191, -RZ, RZ, 0, 0 ;  /* 0x00000000ffbf7431 */ /* 0x000fe200000001ff */
[----:B------:R-:W-:Y:S01]  /*4a80*/  LOP3.LUT R79, R79, 0x600000, RZ, 0xc0, !PT ;  /* 0x006000004f4f7812 */ /* 0x000fe200078ec0ff */
[----:B------:R-:W-:Y:S01]  /*4a90*/  UIADD3 UR4, UPT, UPT, UR49, 0x8200, URZ ;  /* 0x0000820031047890 */ /* 0x000fe2000fffe0ff */
[----:B------:R-:W-:Y:S01]  /*4aa0*/  LOP3.LUT R172, R5, 0x30, R172, 0xf8, !PT ;  /* 0x0000003005ac7812 */ /* 0x000fe200078ef8ac */
[----:B------:R-:W-:Y:S01]  /*4ab0*/  IMAD.MOV.U32 R76, RZ, RZ, RZ ;  /* 0x000000ffff4c7224 */ /* 0x000fe200078e00ff */
[----:B------:R-:W2:Y:S01]  /*4ac0*/  LDC R74, c[0x0][0xb0c] ;  /* 0x0002c300ff4a7b82 */ /* 0x000ea20000000800 */
[----:B------:R-:W-:-:S02]  /*4ad0*/  LOP3.LUT R185, R185, 0x4, RZ, 0xc0, !PT ;  /* 0x00000004b9b97812 */ /* 0x000fc400078ec0ff */
[----:B------:R-:W-:Y:S02]  /*4ae0*/  CS2R R182, SRZ ;  /* 0x0000000000b67805 */ /* 0x000fe4000001ff00 */
[----:B------:R-:W-:Y:S02]  /*4af0*/  LOP3.LUT R172, R172, 0x1e40, R3, 0xf8, !PT ;  /* 0x00001e40acac7812 */ /* 0x000fe400078ef803 */
[----:B------:R-:W-:Y:S02]  /*4b00*/  CS2R R180, SRZ ;  /* 0x0000000000b47805 */ /* 0x000fe4000001ff00 */
[----:B------:R-:W-:Y:S01]  /*4b10*/  IADD3 R184, PT, PT, -R185, 0x2, RZ ;  /* 0x00000002b9b87810 */ /* 0x000fe20007ffe1ff */
[----:B------:R-:W-:Y:S01]  /*4b20*/  IMAD.MOV R176, RZ, RZ, -R187 ;  /* 0x000000ffffb07224 */ /* 0x000fe200078e0abb */
[----:B------:R-:W-:Y:S01]  /*4b30*/  MOV R188, UR4 ;  /* 0x0000000400bc7c02 */ /* 0x000fe20008000f00 */
[----:B------:R-:W4:Y:S01]  /*4b40*/  LDC R174, c[0x0][0xb20] ;  /* 0x0002c800ffae7b82 */ /* 0x000f220000000800 */
[----:B------:R-:W3:Y:S01]  /*4b50*/  LDS R0, [UR49+0x150] ;  /* 0x00015031ff007984 */ /* 0x000ee20008000800 */
[----:B------:R-:W-:Y:S01]  /*4b60*/  VIADD R186, R172, UR49 ;  /* 0x00000031acba7c36 */ /* 0x000fe20008000000 */
[----:B------:R-:W1:Y:S01]  /*4b70*/  LDCU.64 UR52, c[0x0][0x348] ;  /* 0x00006900ff3477ac */ /* 0x000e620008000a00 */
[----:B------:R-:W-:-:S02]  /*4b80*/  IMAD.MOV R175, RZ, RZ, -R185 ;  /* 0x000000ffffaf7224 */ /* 0x000fc400078e0ab9 */
[----:B------:R-:W-:Y:S01]  /*4b90*/  VIADD R186, R186, 0x200 ;  /* 0x00000200baba7836 */ /* 0x000fe20000000000 */
[----:B------:R-:W1:Y:S01]  /*4ba0*/  LDCU.64 UR38, c[0x0][0x888] ;  /* 0x00011100ff2677ac */ /* 0x000e620008000a00 */
[----:B------:R-:W1:Y:S01]  /*4bb0*/  LDC R73, c[0x0][0xb30] ;  /* 0x0002cc00ff497b82 */ /* 0x000e620000000800 */
[----:B------:R-:W1:Y:S01]  /*4bc0*/  LDCU.64 UR44, c[0x0][0x890] ;  /* 0x00011200ff2c77ac */ /* 0x000e620008000a00 */
[----:B------:R-:W-:-:S06]  /*4bd0*/  UIADD3 UR48, UPT, UPT, UR49, 0x200, URZ ;  /* 0x0000020031307890 */ /* 0x000fcc000fffe0ff */
[----:B------:R-:W1:Y:S08]  /*4be0*/  LDC.64 R168, c[0x0][0xb10] ;  /* 0x0002c400ffa87b82 */ /* 0x000e700000000a00 */
[----:B------:R-:W1:Y:S08]  /*4bf0*/  LDC.64 R70, c[0x0][0xb18] ;  /* 0x0002c600ff467b82 */ /* 0x000e700000000a00 */
[----:B------:R-:W1:Y:S08]  /*4c00*/  LDC.64 R68, c[0x0][0xb28] ;  /* 0x0002ca00ff447b82 */ /* 0x000e700000000a00 */
[----:B------:R-:W1:Y:S01]  /*4c10*/  LDC.64 R166, c[0x0][0x8b0] ;  /* 0x00022c00ffa67b82 */ /* 0x000e620000000a00 */
[----:B---3--:R-:W-:-:S07]  /*4c20*/  IMAD.IADD R79, R0, 0x1, R79 ;  /* 0x00000001004f7824 */ /* 0x008fce00078e024f */
[----:B------:R-:W3:Y:S08]  /*4c30*/  LDC.64 R164, c[0x0][0x8a8] ;  /* 0x00022a00ffa47b82 */ /* 0x000ef00000000a00 */
[----:B--2-4-:R-:W1:Y:S02]  /*4c40*/  LDC R178, c[0x0][0x374] ;  /* 0x0000dd00ffb27b82 */ /* 0x014e640000000800 */
.L_x_128:
[C---:B------:R-:W-:Y:S02]  /*4c50*/  LEA R0, R191.reuse, UR49, 0x3 ;  /* 0x00000031bf007c11 */ /* 0x040fe4000f8e18ff */
[----:B------:R-:W-:Y:S02]  /*4c60*/  SHF.L.U32 R3, R182, 0x1f, RZ ;  /* 0x0000001fb6037819 */ /* 0x000fe400000006ff */
[----:B------:R-:W-:Y:S02]  /*4c70*/  LEA R16, R191, UR49, 0x4 ;  /* 0x00000031bf107c11 */ /* 0x000fe4000f8e20ff */
[----:B------:R-:W2:Y:S02]  /*4c80*/  SYNCS.PHASECHK.TRANS64.TRYWAIT P0, [R0+URZ+0xc0], R3 ;  /* 0x0000c003000075a7 */ /* 0x000ea400080011ff */
[----:B-12---:R-:W-:Y:S05]  /*4c90*/  @!P0 BRA `(.L_x_84) ;  /* 0x0000006c00a08947 */ /* 0x006fea0003800000 */
.L_x_174:
[----:B------:R-:W4:Y:S01]  /*4ca0*/  LDC.64 R12, c[0x0][0xb10] ;  /* 0x0002c400ff0c7b82 */ /* 0x000f220000000a00 */
[----:B------:R-:W3:Y:S01]  /*4cb0*/  LDS.128 R16, [R16+0x130] ;  /* 0x0001300010107984 */ /* 0x000ee20000000c00 */
[----:B-1----:R-:W-:Y:S01]  /*4cc0*/  ISETP.NE.AND P1, PT, R73, 0x1, PT ;  /* 0x000000014900780c */ /* 0x002fe20003f25270 */
[----:B--2---:R-:W-:Y:S01]  /*4cd0*/  VIADD R0, R0, 0xd0 ;  /* 0x000000d000007836 */ /* 0x004fe20000000000 */
[----:B------:R-:W-:Y:S04]  /*4ce0*/  ISETP.GE.AND P0, PT, R72, 0x1, PT ;  /* 0x000000014800780c */ /* 0x000fe80003f06270 */
[----:B------:R-:W1:Y:S01]  /*4cf0*/  LDC.64 R10, c[0x0][0xb18] ;  /* 0x0002c600ff0a7b82 */ /* 0x000e620000000a00 */
[----:B------:R-:W-:Y:S01]  /*4d00*/  PRMT R0, RZ, 0x654, R0 ;  /* 0x00000654ff007816 */ /* 0x000fe20000000000 */
[----:B------:R-:W-:Y:S01]  /*4d10*/  @!PT LDS RZ, [RZ] ;  /* 0x00000000fffff984 */ /* 0x000fe20000000800 */
[----:B------:R-:W-:Y:S01]  /*4d20*/  @!PT LDS RZ, [RZ] ;  /* 0x00000000fffff984 */ /* 0x000fe20000000800 */
[----:B------:R-:W-:Y:S01]  /*4d30*/  @!PT LDS RZ, [RZ] ;  /* 0x00000000fffff984 */ /* 0x000fe20000000800 */
[----:B------:R-:W-:Y:S01]  /*4d40*/  @!PT LDS RZ, [RZ] ;  /* 0x00000000fffff984 */ /* 0x000fe20000000800 */
[----:B------:R2:W-:Y:S06]  /*4d50*/  MEMBAR.ALL.CTA ;  /* 0x0000000000007992 */ /* 0x0005ec0000008000 */
[----:B--2---:R-:W2:Y:S01]  /*4d60*/  FENCE.VIEW.ASYNC.S ;  /* 0x00000000000073c6 */ /* 0x004ea20000000000 */
[----:B------:R-:W1:Y:S08]  /*4d70*/  @!P1 LDC R14, c[0x0][0xb20] ;  /* 0x0002c800ff0e9b82 */ /* 0x000e700000000800 */
[----:B------:R-:W1:Y:S01]  /*4d80*/  @!P1 LDC R9, c[0x0][0xb0c] ;  /* 0x0002c300ff099b82 */ /* 0x000e620000000800 */
[----:B--2---:R2:W-:Y:S01]  /*4d90*/  SYNCS.ARRIVE.TRANS64.RED.A1T0 RZ, [R0+URZ], RZ ;  /* 0x000000ff00ff79a7 */ /* 0x0045e200081004ff */
[----:B---3--:R-:W-:Y:S04]  /*4da0*/  LOP3.LUT P4, RZ, R18, 0x1, RZ, 0xc0, !PT ;  /* 0x0000000112ff7812 */ /* 0x008fe8000788c0ff */
[----:B------:R-:W-:Y:S09]  /*4db0*/  P2R R190, PR, RZ, 0x10 ;  /* 0x00000010ffbe7803 */ /* 0x000ff20000000000 */
[----:B------:R-:W-:Y:S02]  /*4dc0*/  @P4 MOV R77, R16 ;  /* 0x00000010004d4202 */ /* 0x000fe40000000f00 */
[----:B------:R-:W-:Y:S01]  /*4dd0*/  @P4 LOP3.LUT R75, R17, 0xffff, RZ, 0xc0, !PT ;  /* 0x0000ffff114b4812 */ /* 0x000fe200078ec0ff */
[----:B--2-4-:R-:W-:Y:S06]  /*4de0*/  @!P0 BRA `(.L_x_85) ;  /* 0x0000000000a48947 */ /* 0x014fec0003800000 */
[----:B------:R-:W-:Y:S01]  /*4df0*/  IMAD.HI.U32 R23, R178, R71, RZ ;  /* 0x00000047b2177227 */ /* 0x000fe200078e00ff */
[----:B------:R-:W-:Y:S02]  /*4e00*/  ISETP.NE.AND P0, PT, R70, 0x1, PT ;  /* 0x000000014600780c */ /* 0x000fe40003f05270 */
[----:B------:R-:W-:Y:S01]  /*4e10*/  ISETP.NE.AND P2, PT, R72, 0x1, PT ;  /* 0x000000014800780c */ /* 0x000fe20003f45270 */
[----:B------:R-:W-:Y:S01]  /*4e20*/  IMAD.HI.U32 R22, R177, R168, RZ ;  /* 0x000000a8b1167227 */ /* 0x000fe200078e00ff */
[----:B------:R-:W-:Y:S02]  /*4e30*/  SHF.R.U32.HI R23, RZ, R174, R23 ;  /* 0x000000aeff177219 */ /* 0x000fe40000011617 */
[----:B------:R-:W-:Y:S01]  /*4e40*/  ISETP.NE.AND P3, PT, R74, 0x1, PT ;  /* 0x000000014a00780c */ /* 0x000fe20003f65270 */
[----:B------:R-:W-:Y:S01]  /*4e50*/  IMAD.HI.U32 R26, R77, R168, RZ ;  /* 0x000000a84d1a7227 */ /* 0x000fe200078e00ff */
[----:B------:R-:W-:Y:S02]  /*4e60*/  SHF.R.U32.HI R22, RZ, R169, R22 ;  /* 0x000000a9ff167219 */ /* 0x000fe40000011616 */
[----:B------:R-:W-:Y:S01]  /*4e70*/  SEL R3, R178, R23, !P0 ;  /* 0x00000017b2037207 */ /* 0x000fe20004000000 */
[----:B------:R-:W-:Y:S01]  /*4e80*/  IMAD.HI.U32 R23, R75, R71, RZ ;  /* 0x000000474b177227 */ /* 0x000fe200078e00ff */
[----:B------:R-:W-:Y:S02]  /*4e90*/  SEL R7, R177, R22, !P3 ;  /* 0x00000016b1077207 */ /* 0x000fe40005800000 */
[----:B------:R-:W-:Y:S01]  /*4ea0*/  SHF.R.U32.HI R26, RZ, R169, R26 ;  /* 0x000000a9ff1a7219 */ /* 0x000fe2000001161a */
[-C--:B------:R-:W-:Y:S04]  /*4eb0*/  IMAD.HI.U32 R22, R3, R68.reuse, RZ ;  /* 0x0000004403167227 */ /* 0x080fe800078e00ff */
[----:B------:R-:W-:Y:S01]  /*4ec0*/  IMAD.HI.U32 R24, R7, R68, RZ ;  /* 0x0000004407187227 */ /* 0x000fe200078e00ff */
[-C--:B------:R-:W-:Y:S02]  /*4ed0*/  @P2 SHF.R.U32.HI R3, RZ, R69.reuse, R22 ;  /* 0x00000045ff032219 */ /* 0x080fe40000011616 */
[----:B------:R-:W-:Y:S02]  /*4ee0*/  SHF.R.U32.HI R22, RZ, R174, R23 ;  /* 0x000000aeff167219 */ /* 0x000fe40000011617 */
[----:B------:R-:W-:Y:S01]  /*4ef0*/  @P2 SHF.R.U32.HI R7, RZ, R69, R24 ;  /* 0x00000045ff072219 */ /* 0x000fe20000011618 */
[C---:B------:R-:W-:Y:S01]  /*4f00*/  IMAD R2, R72.reuse, R3, RZ ;  /* 0x0000000348027224 */ /* 0x040fe200078e02ff */
[----:B------:R-:W-:Y:S02]  /*4f10*/  SEL R5, R75, R22, !P0 ;  /* 0x000000164b057207 */ /* 0x000fe40004000000 */
[----:B------:R-:W-:Y:S01]  /*4f20*/  SEL R3, R77, R26, !P3 ;  /* 0x0000001a4d037207 */ /* 0x000fe20005800000 */
[----:B------:R-:W-:Y:S01]  /*4f30*/  IMAD R4, R72, R7, RZ ;  /* 0x0000000748047224 */ /* 0x000fe200078e02ff */
[C---:B------:R-:W-:Y:S01]  /*4f40*/  ISETP.GE.AND P0, PT, R5.reuse, R2, PT ;  /* 0x000000020500720c */ /* 0x040fe20003f06270 */
[----:B------:R-:W-:Y:S03]  /*4f50*/  IMAD.HI.U32 R6, R5, R68, RZ ;  /* 0x0000004405067227 */ /* 0x000fe600078e00ff */
[----:B------:R-:W-:Y:S01]  /*4f60*/  ISETP.GE.OR P0, PT, R3, R4, P0 ;  /* 0x000000040300720c */ /* 0x000fe20000706670 */
[----:B------:R-:W-:Y:S01]  /*4f70*/  IMAD.MOV R4, RZ, RZ, -R3 ;  /* 0x000000ffff047224 */ /* 0x000fe200078e0a03 */
[-C--:B------:R-:W-:Y:S03]  /*4f80*/  SHF.R.U32.HI R6, RZ, R69.reuse, R6 ;  /* 0x00000045ff067219 */ /* 0x080fe60000011606 */
[----:B------:R-:W-:Y:S01]  /*4f90*/  IMAD R77, R74, R4, R77 ;  /* 0x000000044a4d7224 */ /* 0x000fe200078e024d */
[----:B------:R-:W-:Y:S05]  /*4fa0*/  SEL R15, R5, R6, !P2 ;  /* 0x00000006050f7207 */ /* 0x000fea0005000000 */
[----:B------:R-:W-:Y:S02]  /*4fb0*/  IMAD.MOV R6, RZ, RZ, -R15 ;  /* 0x000000ffff067224 */ /* 0x000fe400078e0a0f */
[C---:B------:R-:W-:Y:S04]  /*4fc0*/  @!P0 IMAD.HI.U32 R2, R3.reuse, R68, RZ ;  /* 0x0000004403028227 */ /* 0x040fe800078e00ff */
[----:B------:R-:W-:Y:S01]  /*4fd0*/  IMAD R6, R72, R6, R5 ;  /* 0x0000000648067224 */ /* 0x000fe200078e0205 */
[----:B------:R-:W-:Y:S04]  /*4fe0*/  @!P0 SHF.R.U32.HI R2, RZ, R69, R2 ;  /* 0x00000045ff028219 */ /* 0x000fe80000011602 */
[----:B------:R-:W-:Y:S02]  /*4ff0*/  @!P0 SEL R0, R3, R2, !P2 ;  /* 0x0000000203008207 */ /* 0x000fe40005000000 */
[----:B------:R-:W-:Y:S02]  /*5000*/  IADD3 R2, PT, PT, -R5, RZ, RZ ;  /* 0x000000ff05027210 */ /* 0x000fe40007ffe1ff */
[----:B------:R-:W-:Y:S01]  /*5010*/  @!P0 IADD3 R8, PT, PT, R15, -R0, RZ ;  /* 0x800000000f088210 */ /* 0x000fe20007ffe0ff */
[----:B------:R-:W-:Y:S02]  /*5020*/  @!P0 IMAD R0, R7, R6, R0 ;  /* 0x0000000607008224 */ /* 0x000fe400078e0200 */
[----:B------:R-:W-:Y:S02]  /*5030*/  IMAD R75, R70, R2, R75 ;  /* 0x00000002464b7224 */ /* 0x000fe400078e024b */
[----:B------:R-:W-:Y:S02]  /*5040*/  @!P0 IMAD R5, R8, R72, R3 ;  /* 0x0000004808058224 */ /* 0x000fe400078e0203 */
[----:B------:R-:W-:Y:S04]  /*5050*/  @!P0 IMAD.MOV.U32 R3, RZ, RZ, R0 ;  /* 0x000000ffff038224 */ /* 0x000fe800078e0000 */
[----:B------:R-:W-:Y:S02]  /*5060*/  IMAD R77, R3, R74, R77 ;  /* 0x0000004a034d7224 */ /* 0x000fe400078e024d */
[----:B------:R-:W-:Y:S07]  /*5070*/  IMAD R75, R5, R70, R75 ;  /* 0x00000046054b7224 */ /* 0x000fee00078e024b */
.L_x_85:
[----:B-1----:R-:W-:Y:S01]  /*5080*/  @!P1 ISETP.NE.AND P0, PT, R10, 0x1, PT ;  /* 0x000000010a00980c */ /* 0x002fe20003f05270 */
[----:B------:R-:W-:Y:S01]  /*5090*/  @!P1 IMAD.HI.U32 R0, R77, R12, RZ ;  /* 0x0000000c4d009227 */ /* 0x000fe200078e00ff */
[----:B------:R-:W-:Y:S01]  /*50a0*/  @!P1 ISETP.NE.AND P2, PT, R9, 0x1, PT ;  /* 0x000000010900980c */ /* 0x000fe20003f45270 */
[----:B------:R-:W-:Y:S01]  /*50b0*/  ULOP3.LUT UP0, URZ, UR48, 0x1b0, URZ, 0xc0, !UPT ;  /* 0x000001b030ff7892 */ /* 0x000fe2000f80c0ff */
[----:B------:R-:W-:Y:S01]  /*50c0*/  R2UR UR42, R21 ;  /* 0x00000000152a72ca */ /* 0x000fe200000e0000 */
[----:B------:R-:W-:Y:S01]  /*50d0*/  @!P1 IMAD.HI.U32 R3, R75, R11, RZ ;  /* 0x0000000b4b039227 */ /* 0x000fe200078e00ff */
[----:B------:R-:W-:Y:S02]  /*50e0*/  @!P1 SHF.R.U32.HI R0, RZ, R13, R0 ;  /* 0x0000000dff009219 */ /* 0x000fe40000011600 */
[----:B------:R-:W-:Y:S01]  /*50f0*/  R2UR UR41, R20 ;  /* 0x00000000142972ca */ /* 0x000fe200000e0000 */
[----:B------:R-:W-:Y:S01]  /*5100*/  VIADD R191, R191, 0x1 ;  /* 0x00000001bfbf7836 */ /* 0x000fe20000000000 */
[----:B------:R-:W-:Y:S02]  /*5110*/  @!P1 SHF.R.U32.HI R2, RZ, R14, R3 ;  /* 0x0000000eff029219 */ /* 0x000fe40000011603 */
[----:B------:R-:W-:Y:S02]  /*5120*/  @!P1 SEL R3, R77, R0, !P2 ;  /* 0x000000004d039207 */ /* 0x000fe40005000000 */
[----:B------:R-:W-:Y:S02]  /*5130*/  @!P1 SEL R2, R75, R2, !P0 ;  /* 0x000000024b029207 */ /* 0x000fe40004000000 */
[----:B------:R-:W-:Y:S01]  /*5140*/  @P4 SHF.R.U32.HI R179, RZ, 0x10, R17 ;  /* 0x00000010ffb34819 */ /* 0x000fe20000011611 */
[----:B------:R-:W-:Y:S02]  /*5150*/  USHF.L.U32 UR42, UR42, 0x7, URZ ;  /* 0x000000072a2a7899 */ /* 0x000fe400080006ff */
[----:B------:R-:W-:Y:S02]  /*5160*/  @!P1 IMAD.IADD R0, R2, 0x1, -R3 ;  /* 0x0000000102009824 */ /* 0x000fe400078e0a03 */
[----:B------:R-:W-:Y:S01]  /*5170*/  @!P1 IMAD.IADD R2, R3, 0x1, -R2 ;  /* 0x0000000103029824 */ /* 0x000fe200078e0a02 */
[----:B------:R-:W-:Y:S01]  /*5180*/  USHF.L.U32 UR41, UR41, 0x8, URZ ;  /* 0x0000000829297899 */ /* 0x000fe200080006ff */
[----:B------:R-:W-:Y:S02]  /*5190*/  @!P1 IMAD R77, R0, R9, R77 ;  /* 0x00000009004d9224 */ /* 0x000fe400078e024d */
[----:B------:R-:W-:Y:S01]  /*51a0*/  @!P1 IMAD R75, R2, R10, R75 ;  /* 0x0000000a024b9224 */ /* 0x000fe200078e024b */
[----:B------:R-:W-:Y:S08]  /*51b0*/  BRA.U !UP0, `(.L_x_86) ;  /* 0x0000000108407547 */ /* 0x000ff0000b800000 */
[----:B------:R-:W1:Y:S01]  /*51c0*/  LDCU.64 UR8, c[0x4][0x88] ;  /* 0x01001100ff0877ac */ /* 0x000e620008000a00 */
[----:B------:R-:W-:Y:S01]  /*51d0*/  MOV R3, 0x0 ;  /* 0x0000000000037802 */ /* 0x000fe20000000f00 */
[----:B------:R-:W-:Y:S02]  /*51e0*/  HFMA2 R12, -RZ, RZ, 0, 5.9604644775390625e-08 ;  /* 0x00000001ff0c7431 */ /* 0x000fe400000001ff */
[----:B------:R-:W-:Y:S02]  /*51f0*/  IMAD.MOV.U32 R8, RZ, RZ, 0x70 ;  /* 0x00000070ff087424 */ /* 0x000fe400078e00ff */
[----:B------:R-:W-:Y:S01]  /*5200*/  IMAD.MOV.U32 R13, RZ, RZ, RZ ;  /* 0x000000ffff0d7224 */ /* 0x000fe200078e00ff */
[----:B------:R-:W2:Y:S01]  /*5210*/  LDCU.64 UR6, c[0x4][0x90] ;  /* 0x01001200ff0677ac */ /* 0x000ea20008000a00 */
[----:B------:R-:W3:Y:S01]  /*5220*/  LDC.64 R2, c[0x4][R3] ;  /* 0x0100000003027b82 */ /* 0x000ee20000000a00 */
[----:B------:R-:W4:Y:S01]  /*5230*/  LDCU.64 UR4, c[0x4][0x8] ;  /* 0x01000100ff0477ac */ /* 0x000f220008000a00 */
[----:B-1----:R-:W-:Y:S01]  /*5240*/  MOV R5, UR9 ;  /* 0x0000000900057c02 */ /* 0x002fe20008000f00 */
[----:B------:R-:W-:Y:S01]  /*5250*/  IMAD.U32 R4, RZ, RZ, UR8 ;  /* 0x00000008ff047e24 */ /* 0x000fe2000f8e00ff */
[----:B--2---:R-:W-:Y:S01]  /*5260*/  MOV R7, UR7 ;  /* 0x0000000700077c02 */ /* 0x004fe20008000f00 */
[----:B------:R-:W-:Y:S01]  /*5270*/  IMAD.U32 R6, RZ, RZ, UR6 ;  /* 0x00000006ff067e24 */ /* 0x000fe2000f8e00ff */
[----:B----4-:R-:W-:Y:S01]  /*5280*/  MOV R11, UR5 ;  /* 0x00000005000b7c02 */ /* 0x010fe20008000f00 */
[----:B------:R-:W-:Y:S02]  /*5290*/  IMAD.U32 R10, RZ, RZ, UR4 ;  /* 0x00000004ff0a7e24 */ /* 0x000fe4000f8e00ff */
[----:B------:R-:W-:Y:S07]  /*52a0*/  LEPC R20, `(.L_x_86) ;  /* 0x000000001014794e */ /* 0x000fee0000000000 */
[----:B---3-5:R-:W-:Y:S05]  /*52b0*/  CALL.ABS.NOINC R2 ;  /* 0x0000000002007343 */ /* 0x028fea0003c00000 */
.L_x_86:
[----:B------:R-:W-:Y:S01]  /*52c0*/  LOP3.LUT P0, RZ, R188, 0x1b0, RZ, 0xc0, !PT ;  /* 0x000001b0bcff7812 */ /* 0x000fe2000780c0ff */
[----:B------:R-:W-:Y:S11]  /*52d0*/  BSSY.RECONVERGENT B6, `(.L_x_87) ;  /* 0x0000013000067945 */ /* 0x000ff60003800200 */
[----:B------:R-:W-:Y:S01]  /*52e0*/  @!UPT UIADD3 URZ, UPT, UPT, URZ, URZ, URZ ;  /* 0x000000fffffff290 */ /* 0x000fe2000fffe0ff */
[----:B------:R-:W-:Y:S05]  /*52f0*/  @!P0 BRA `(.L_x_88) ;  /* 0x0000000000408947 */ /* 0x000fea0003800000 */
        /* <DEDUP_REMOVED lines=16> */
.L_x_88:
[----:B------:R-:W-:Y:S05]  /*5400*/  BSYNC.RECONVERGENT B6 ;  /* 0x0000000000067941 */ /* 0x000fea0003800200 */
.L_x_87:
[----:B------:R-:W-:Y:S01]  /*5410*/  ISETP.NE.U32.AND P4, PT, R166, RZ, PT ;  /* 0x000000ffa600720c */ /* 0x000fe20003f85070 */
[----:B------:R-:W-:Y:S01]  /*5420*/  UISETP.NE.AND UP2, UPT, UR50, URZ, UPT ;  /* 0x000000ff3200728c */ /* 0x000fe2000bf45270 */
[----:B------:R-:W-:Y:S01]  /*5430*/  ISETP.NE.U32.AND P2, PT, RZ, UR38, PT ;  /* 0x00000026ff007c0c */ /* 0x000fe2000bf45070 */
[----:B------:R-:W-:Y:S01]  /*5440*/  UISETP.NE.U32.AND UP1, UPT, UR44, URZ, UPT ;  /* 0x000000ff2c00728c */ /* 0x000fe2000bf25070 */
[----:B------:R-:W-:Y:S01]  /*5450*/  ISETP.NE.AND.EX P4, PT, R167, RZ, PT, P4 ;  /* 0x000000ffa700720c */ /* 0x000fe20003f85340 */
[----:B------:R-:W-:Y:S01]  /*5460*/  UPLOP3.LUT UP0, UPT, UPT, UPT, UPT, 0x40, 0x4 ;  /* 0x000000000004789c */ /* 0x000fe20003f0e870 */
[----:B------:R-:W-:Y:S01]  /*5470*/  ISETP.NE.AND.EX P2, PT, RZ, UR39, PT, P2 ;  /* 0x00000027ff007c0c */ /* 0x000fe2000bf45320 */
[----:B------:R-:W-:Y:S01]  /*5480*/  UISETP.NE.AND.EX UP1, UPT, UR45, URZ, UPT, UP1 ;  /* 0x000000ff2d00728c */ /* 0x000fe2000bf25310 */
[----:B------:R-:W-:Y:S04]  /*5490*/  PLOP3.LUT P1, PT, PT, PT, UP2, 0x80, 0x8 ;  /* 0x000000000008781c */ /* 0x000fe80003f2f028 */
[----:B------:R-:W-:Y:S06]  /*54a0*/  @UP2 UPLOP3.LUT UP0, UPT, UPT, UPT, UP1, 0x80, 0x8 ;  /* 0x000000000008289c */ /* 0x000fec0003f0f010 */
[----:B------:R-:W-:Y:S01]  /*54b0*/  PLOP3.LUT P0, PT, PT, PT, UP0, 0x80, 0x8 ;  /* 0x000000000008781c */ /* 0x000fe20003f0f008 */
[----:B------:R-:W-:Y:S01]  /*54c0*/  @!UPT UIADD3 URZ, UPT, UPT, URZ, URZ, URZ ;  /* 0x000000fffffff290 */ /* 0x000fe2000fffe0ff */
[----:B------:R-:W-:Y:S11]  /*54d0*/  BRA.U !UP1, `(.L_x_89) ;  /* 0x0000000109387547 */ /* 0x000ff6000b800000 */
[----:B------:R-:W-:Y:S01]  /*54e0*/  UISETP.NE.U32.AND UP0, UPT, UR38, URZ, UPT ;  /* 0x000000ff2600728c */ /* 0x000fe2000bf05070 */
[----:B------:R-:W-:Y:S02]  /*54f0*/  HFMA2 R0, -RZ, RZ, 0, 5.9604644775390625e-08 ;  /* 0x00000001ff007431 */ /* 0x000fe400000001ff */
[----:B------:R-:W-:Y:S01]  /*5500*/  IMAD.MOV.U32 R171, RZ, RZ, 0x1 ;  /* 0x00000001ffab7424 */ /* 0x000fe200078e00ff */
[----:B------:R-:W-:Y:S06]  /*5510*/  UISETP.NE.AND.EX UP0, UPT, UR39, URZ, UPT, UP0 ;  /* 0x000000ff2700728c */ /* 0x000fec000bf05300 */
[----:B------:R-:W-:Y:S05]  /*5520*/  PLOP3.LUT P3, PT, PT, PT, UP0, 0x80, 0x8 ;  /* 0x000000000008781c */ /* 0x000fea0003f6f008 */
[----:B------:R-:W1:Y:S01]  /*5530*/  @UP0 LDCU.64 UR6, c[0x0][0x888] ;  /* 0x00011100ff0607ac */ /* 0x000e620008000a00 */
[----:B------:R-:W-:Y:S07]  /*5540*/  @UP0 UIMAD UR4, UR36, UR44, URZ ;  /* 0x0000002c240402a4 */ /* 0x000fee000f8e02ff */
[----:B------:R-:W-:Y:S01]  /*5550*/  @!P3 PRMT R171, R0, 0x7610, R171 ;  /* 0x0000761000abb816 */ /* 0x000fe200000000ab */
[----:B-1----:R-:W-:Y:S03]  /*5560*/  @UP0 UIMAD.WIDE UR6, UR4, 0x4, UR6 ;  /* 0x00000004040608a5 */ /* 0x002fe6000f8e0206 */
[----:B------:R-:W1:Y:S03]  /*5570*/  @!UP0 LDCU UR4, c[0x0][0x880] ;  /* 0x00011000ff0487ac */ /* 0x000e660008000800 */
[----:B------:R-:W-:Y:S01]  /*5580*/  IMAD.U32 R2, RZ, RZ, UR6 ;  /* 0x00000006ff027e24 */ /* 0x000fe2000f8e00ff */
[----:B------:R-:W-:Y:S05]  /*5590*/  MOV R3, UR7 ;  /* 0x0000000700037c02 */ /* 0x000fea0008000f00 */
[----:B-----5:R2:W5:Y:S02]  /*55a0*/  @P3 LDG.E R81, desc[UR46][R2.64] ;  /* 0x0000002e02513981 */ /* 0x020564000c1e1900 */
[----:B-12---:R-:W-:Y:S02]  /*55b0*/  @!P3 IMAD.U32 R81, RZ, RZ, UR4 ;  /* 0x00000004ff51be24 */ /* 0x006fe4000f8e00ff */
.L_x_89:
[----:B------:R-:W-:Y:S05]  /*55c0*/  @!P4 BRA `(.L_x_90) ;  /* 0x000000000020c947 */ /* 0x000fea0003800000 */
[----:B------:R-:W-:Y:S04]  /*55d0*/  ISETP.NE.U32.AND P3, PT, R164, RZ, PT ;  /* 0x000000ffa400720c */ /* 0x000fe80003f65070 */
[----:B------:R-:W-:Y:S11]  /*55e0*/  ISETP.NE.AND.EX P3, PT, R165, RZ, PT, P3 ;  /* 0x000000ffa500720c */ /* 0x000ff60003f65330 */
[----:B------:R-:W-:Y:S02]  /*55f0*/  @!UPT UIADD3 URZ, UPT, UPT, URZ, URZ, URZ ;  /* 0x000000fffffff290 */ /* 0x000fe4000fffe0ff */
[----:B------:R-:W1:Y:S01]  /*5600*/  @P3 LDC.64 R2, c[0x0][0x8a8] ;  /* 0x00022a00ff023b82 */ /* 0x000e620000000a00 */
[----:B------:R-:W-:Y:S04]  /*5610*/  @P3 IMAD R0, R166, UR36, RZ ;  /* 0x00000024a6003c24 */ /* 0x000fe8000f8e02ff */
[----:B-1----:R-:W-:Y:S05]  /*5620*/  @P3 IMAD.WIDE R2, R0, 0x4, R2 ;  /* 0x0000000400023825 */ /* 0x002fea00078e0202 */
[----:B-----5:R1:W5:Y:S02]  /*5630*/  @P3 LDG.E R78, desc[UR46][R2.64] ;  /* 0x0000002e024e3981 */ /* 0x020364000c1e1900 */
[----:B-1----:R-:W2:Y:S02]  /*5640*/  @!P3 LDC R78, c[0x0][0x8a0] ;  /* 0x00022800ff4ebb82 */ /* 0x002ea40000000800 */
.L_x_90:
[----:B-----5:R-:W-:Y:S01]  /*5650*/  FSETP.NEU.AND P4, PT, R81, RZ, PT ;  /* 0x000000ff5100720b */ /* 0x020fe20003f8d000 */
[----:B------:R-:W-:Y:S01]  /*5660*/  BSSY B1, `(.L_x_91) ;  /* 0x0000047000017945 */ /* 0x000fe20003800000 */
[----:B------:R-:W-:Y:S01]  /*5670*/  SEL R5, RZ, 0xffffffff, P2 ;  /* 0xffffffffff057807 */ /* 0x000fe20001000000 */
[----:B------:R-:W-:Y:S01]  /*5680*/  IMAD.MOV.U32 R196, RZ, RZ, 0x1 ;  /* 0x00000001ffc47424 */ /* 0x000fe200078e00ff */
[----:B------:R-:W-:Y:S01]  /*5690*/  LOP3.LUT P3, RZ, R171, 0xff, RZ, 0xc0, !PT ;  /* 0x000000ffabff7812 */ /* 0x000fe2000786c0ff */
[C---:B------:R-:W-:Y:S01]  /*56a0*/  IMAD R80, R76.reuse, 0x100, R79 ;  /* 0x000001004c507824 */ /* 0x040fe200078e024f */
[----:B------:R-:W-:Y:S02]  /*56b0*/  @P1 SEL R0, RZ, 0xffffffff, P4 ;  /* 0xffffffffff001807 */ /* 0x000fe40002000000 */
[----:B------:R-:W-:Y:S02]  /*56c0*/  CS2R R162, SRZ ;  /* 0x0000000000a27805 */ /* 0x000fe4000001ff00 */
[----:B------:R-:W-:Y:S02]  /*56d0*/  LEA R3, R181, UR49, 0x3 ;  /* 0x00000031b5037c11 */ /* 0x000fe4000f8e18ff */
[----:B------:R-:W-:Y:S02]  /*56e0*/  CS2R R160, SRZ ;  /* 0x0000000000a07805 */ /* 0x000fe4000001ff00 */
[----:B------:R-:W-:Y:S02]  /*56f0*/  @P0 SEL R0, R5, R0, !P3 ;  /* 0x0000000005000207 */ /* 0x000fe40005800000 */
[----:B------:R-:W-:Y:S02]  /*5700*/  CS2R R158, SRZ ;  /* 0x00000000009e7805 */ /* 0x000fe4000001ff00 */
[----:B------:R-:W-:Y:S02]  /*5710*/  LEA R193, R76, UR49, 0x3 ;  /* 0x000000314cc17c11 */ /* 0x000fe4000f8e18ff */
[----:B------:R-:W-:Y:S02]  /*5720*/  CS2R R156, SRZ ;  /* 0x00000000009c7805 */ /* 0x000fe4000001ff00 */
[----:B------:R-:W-:Y:S02]  /*5730*/  @P1 LOP3.LUT R0, R0, 0x1, RZ, 0xc0, !PT ;  /* 0x0000000100001812 */ /* 0x000fe400078ec0ff */
[----:B------:R-:W-:Y:S02]  /*5740*/  CS2R R154, SRZ ;  /* 0x00000000009a7805 */ /* 0x000fe4000001ff00 */
[----:B------:R-:W-:Y:S02]  /*5750*/  SHF.L.U32 R2, R183, 0x1f, RZ ;  /* 0x0000001fb7027819 */ /* 0x000fe400000006ff */
[----:B------:R-:W-:Y:S02]  /*5760*/  CS2R R152, SRZ ;  /* 0x0000000000987805 */ /* 0x000fe4000001ff00 */
[----:B------:R-:W-:Y:S02]  /*5770*/  ISETP.NE.U32.OR P6, PT, R0, 0x1, !P1 ;  /* 0x000000010000780c */ /* 0x000fe40004fc5470 */
[----:B------:R-:W-:Y:S02]  /*5780*/  CS2R R150, SRZ ;  /* 0x0000000000967805 */ /* 0x000fe4000001ff00 */
[----:B------:R-:W-:Y:S02]  /*5790*/  PLOP3.LUT P2, PT, PT, PT, UP1, 0x80, 0x8 ;  /* 0x000000000008781c */ /* 0x000fe40003f4f018 */
[----:B------:R-:W-:Y:S02]  /*57a0*/  CS2R R148, SRZ ;  /* 0x0000000000947805 */ /* 0x000fe4000001ff00 */
[----:B------:R-:W-:Y:S02]  /*57b0*/  SEL R0, RZ, 0xffffffff, P4 ;  /* 0xffffffffff007807 */ /* 0x000fe40002000000 */
[----:B------:R-:W-:Y:S03]  /*57c0*/  P2R R198, PR, RZ, 0x40 ;  /* 0x00000040ffc67803 */ /* 0x000fe60000000000 */
[----:B------:R-:W-:Y:S04]  /*57d0*/  @P6 SHF.L.U32 R4, R180, 0x1f, RZ ;  /* 0x0000001fb4046819 */ /* 0x000fe800000006ff */
[----:B------:R-:W-:Y:S01]  /*57e0*/  @P2 SEL R0, R5, R0, !P3 ;  /* 0x0000000005002207 */ /* 0x000fe20005800000 */
[----:B------:R-:W1:Y:S03]  /*57f0*/  @P6 SYNCS.PHASECHK.TRANS64.TRYWAIT P1, [R3+URZ+0x70], R4 ;  /* 0x00007004030065a7 */ /* 0x000e6600080211ff */
[----:B------:R-:W-:Y:S04]  /*5800*/  LOP3.LUT R0, R0, 0x1, RZ, 0xc0, !PT ;  /* 0x0000000100007812 */ /* 0x000fe800078ec0ff */
[----:B------:R-:W-:Y:S04]  /*5810*/  ISETP.NE.U32.AND P5, PT, R0, 0x1, PT ;  /* 0x000000010000780c */ /* 0x000fe80003fa5070 */
[----:B------:R-:W-:Y:S01]  /*5820*/  P2R R197, PR, RZ, 0x20 ;  /* 0x00000020ffc57803 */ /* 0x000fe20000000000 */
[----:B------:R3:W4:Y:S01]  /*5830*/  SYNCS.PHASECHK.TRANS64.TRYWAIT P0, [R193+URZ+0xe0], R2 ;  /* 0x0000e002c10075a7 */ /* 0x00072200080011ff */
[----:B-1----:R-:W-:Y:S01]  /*5840*/  @P6 SEL R196, RZ, 0x1, !P1 ;  /* 0x00000001ffc46807 */ /* 0x002fe20004800000 */
[----:B---3--:R-:W-:Y:S06]  /*5850*/  @!P6 BRA `(.L_x_92) ;  /* 0x00000000009ce947 */ /* 0x008fec0003800000 */
[----:B------:R-:W-:Y:S01]  /*5860*/  @P5 IMAD R6, R181, 0x2000, R186 ;  /* 0x00002000b5065824 */ /* 0x000fe200078e02ba */
[----:B------:R-:W-:Y:S01]  /*5870*/  ISETP.NE.AND P1, PT, R196, RZ, PT ;  /* 0x000000ffc400720c */ /* 0x000fe20003f25270 */
[----:B------:R-:W-:Y:S01]  /*5880*/  BSSY B0, `(.L_x_93) ;  /* 0x0000010000007945 */ /* 0x000fe20003800000 */
[----:B------:R-:W-:Y:S01]  /*5890*/  CS2R R150, SRZ ;  /* 0x0000000000967805 */ /* 0x000fe2000001ff00 */
[--C-:B------:R-:W-:Y:S01]  /*58a0*/  @P5 IMAD R7, R187, -0x10, R6.reuse ;  /* 0xfffffff0bb075824 */ /* 0x100fe200078e0206 */
[----:B------:R-:W-:Y:S01]  /*58b0*/  CS2R R148, SRZ ;  /* 0x0000000000947805 */ /* 0x000fe2000001ff00 */
[----:B------:R-:W-:Y:S01]  /*58c0*/  @P5 IMAD R5, R185, -0x10, R6 ;  /* 0xfffffff0b9055824 */ /* 0x000fe200078e0206 */
[----:B------:R-:W-:Y:S01]  /*58d0*/  CS2R R158, SRZ ;  /* 0x00000000009e7805 */ /* 0x000fe2000001ff00 */
[----:B------:R-:W-:Y:S01]  /*58e0*/  @P5 IMAD R4, R184, 0x10, R7 ;  /* 0x00000010b8045824 */ /* 0x000fe200078e0207 */
[----:B------:R-:W-:Y:S02]  /*58f0*/  CS2R R156, SRZ ;  /* 0x00000000009c7805 */ /* 0x000fe4000001ff00 */
[----:B------:R-:W-:Y:S02]  /*5900*/  CS2R R154, SRZ ;  /* 0x00000000009a7805 */ /* 0x000fe4000001ff00 */
[----:B------:R-:W-:Y:S02]  /*5910*/  CS2R R152, SRZ ;  /* 0x0000000000987805 */ /* 0x000fe4000001ff00 */
[----:B------:R-:W-:Y:S02]  /*5920*/  CS2R R162, SRZ ;  /* 0x0000000000a27805 */ /* 0x000fe4000001ff00 */
[----:B------:R-:W-:Y:S01]  /*5930*/  CS2R R160, SRZ ;  /* 0x0000000000a07805 */ /* 0x000fe2000001ff00 */
[----:B------:R-:W-:Y:S06]  /*5940*/  @P1 BRA `(.L_x_94) ;  /* 0x00000000000c1947 */ /* 0x000fec0003800000 */
[----:B------:R-:W-:Y:S04]  /*5950*/  SHF.L.U32 R0, R180, 0x1f, RZ ;  /* 0x0000001fb4007819 */ /* 0x000fe800000006ff */
[----:B------:R-:W1:Y:S02]  /*5960*/  SYNCS.PHASECHK.TRANS64.TRYWAIT P1, [R3+URZ+0x70], R0 ;  /* 0x00007000030075a7 */ /* 0x000e6400080211ff */
[----:B-1----:R-:W-:Y:S05]  /*5970*/  @!P1 BRA `(.L_x_95) ;  /* 0x00000060007c9947 */ /* 0x002fea0003800000 */
.L_x_94:
[----:B------:R-:W-:Y:S05]  /*5980*/  BSYNC B0 ;  /* 0x0000000000007941 */ /* 0x000fea0003800000 */
.L_x_93:
[----:B------:R-:W-:Y:S01]  /*5990*/  ISETP.NE.AND P1, PT, R197, RZ, PT ;  /* 0x000000ffc500720c */ /* 0x000fe20003f25270 */
[----:B-1----:R-:W-:Y:S02]  /*59a0*/  VIADD R3, R3, 0x90 ;  /* 0x0000009003037836 */ /* 0x002fe40000000000 */
[----:B------:R-:W-:Y:S02]  /*59b0*/  IMAD.U32 R0, RZ, RZ, UR37 ;  /* 0x00000025ff007e24 */ /* 0x000fe4000f8e00ff */
[----:B------:R-:W-:Y:S03]  /*59c0*/  VIADD R181, R181, 0x1 ;  /* 0x00000001b5b57836 */ /* 0x000fe60000000000 */
[----:B------:R-:W-:Y:S05]  /*59d0*/  PRMT R0, R0, 0x654, R3 ;  /* 0x0000065400007816 */ /* 0x000fea0000000003 */
[----:B------:R1:W3:Y:S04]  /*59e0*/  @P1 LDS.128 R148, [R6] ;  /* 0x0000000006941984 */ /* 0x0002e80000000c00 */
[----:B------:R1:W1:Y:S04]  /*59f0*/  @P1 LDS.128 R156, [R5+0x20] ;  /* 0x00002000059c1984 */ /* 0x0002680000000c00 */
[----:B------:R1:W1:Y:S04]  /*5a00*/  @P1 LDS.128 R152, [R7+0x10] ;  /* 0x0000100007981984 */ /* 0x0002680000000c00 */
[----:B------:R1:W1:Y:S01]  /*5a10*/  @P1 LDS.128 R160, [R4+0x10] ;  /* 0x0000100004a01984 */ /* 0x0002620000000c00 */
[C---:B------:R-:W-:Y:S01]  /*5a20*/  ISETP.NE.AND P1, PT, R181.reuse, 0x4, PT ;  /* 0x00000004b500780c */ /* 0x040fe20003f25270 */
[----:B------:R-:W-:Y:S01]  /*5a30*/  @!PT LDS RZ, [RZ] ;  /* 0x00000000fffff984 */ /* 0x000fe20000000800 */
[----:B------:R-:W-:Y:S01]  /*5a40*/  @!PT LDS RZ, [RZ] ;  /* 0x00000000fffff984 */ /* 0x000fe20000000800 */
[----:B------:R-:W-:Y:S01]  /*5a50*/  @!PT LDS RZ, [RZ] ;  /* 0x00000000fffff984 */ /* 0x000fe20000000800 */
[----:B------:R-:W-:Y:S01]  /*5a60*/  @!PT LDS RZ, [RZ] ;  /* 0x00000000fffff984 */ /* 0x000fe20000000800 */
[----:B------:R5:W-:Y:S06]  /*5a70*/  MEMBAR.ALL.CTA ;  /* 0x0000000000007992 */ /* 0x000bec0000008000 */
[----:B-----5:R-:W5:Y:S01]  /*5a80*/  FENCE.VIEW.ASYNC.S ;  /* 0x00000000000073c6 */ /* 0x020f620000000000 */
[----:B------:R-:W-:Y:S02]  /*5a90*/  SEL R3, RZ, 0x1, P1 ;  /* 0x00000001ff037807 */ /* 0x000fe40000800000 */
[----:B------:R-:W-:Y:S02]  /*5aa0*/  SEL R181, R181, RZ, P1 ;  /* 0x000000ffb5b57207 */ /* 0x000fe40000800000 */
[----:B------:R-:W-:Y:S01]  /*5ab0*/  LOP3.LUT R180, R180, R3, RZ, 0x3c, !PT ;  /* 0x00000003b4b47212 */ /* 0x000fe200078e3cff */
[----:B-----5:R1:W-:Y:S06]  /*5ac0*/  SYNCS.ARRIVE.TRANS64.RED.A1T0 RZ, [R0+URZ], RZ ;  /* 0x000000ff00ff79a7 */ /* 0x0203ec00081004ff */
.L_x_92:
[----:B------:R-:W-:Y:S05]  /*5ad0*/  BSYNC B1 ;  /* 0x0000000000017941 */ /* 0x000fea0003800000 */
.L_x_91:
[----:B-1----:R-:W-:Y:S04]  /*5ae0*/  SHF.R.U32.HI R0, RZ, 0x15, R80 ;  /* 0x00000015ff007819 */ /* 0x002fe80000011650 */
[----:B------:R-:W-:Y:S01]  /*5af0*/  LOP3.LUT P1, RZ, R0, 0x3, R173, 0x48, !PT ;  /* 0x0000000300ff7812 */ /* 0x000fe200078248ad */
[----:B------:R-:W-:Y:S01]  /*5b00*/  @!UPT UIADD3 URZ, UPT, UPT, URZ, URZ, URZ ;  /* 0x000000fffffff290 */ /* 0x000fe2000fffe0ff */
[----:B----4-:R-:W-:Y:S11]  /*5b10*/  @P0 BRA `(.L_x_96) ;  /* 0x0000000000080947 */ /* 0x010ff60003800000 */
[----:B------:R-:W1:Y:S02]  /*5b20*/  SYNCS.PHASECHK.TRANS64.TRYWAIT P0, [R193+URZ+0xe0], R2 ;  /* 0x0000e002c10075a7 */ /* 0x000e6400080011ff */
[----:B-1----:R-:W-:Y:S05]  /*5b30*/  @!P0 BRA `(.L_x_97) ;  /* 0x0000006000208947 */ /* 0x002fea0003800000 */
.L_x_96:
[----:B------:R-:W-:Y:S04]  /*5b40*/  BSSY.RECONVERGENT B6, `(.L_x_98) ;  /* 0x0000012000067945 */ /* 0x000fe80003800200 */
[----:B------:R-:W-:Y:S05]  /*5b50*/  @!P1 BRA `(.L_x_99) ;  /* 0x0000000000409947 */ /* 0x000fea0003800000 */
[----:B------:R-:W4:Y:S01]  /*5b60*/  LDCU.64 UR8, c[0x4][0x78] ;  /* 0x01000f00ff0877ac */ /* 0x000f220008000a00 */
[----:B------:R-:W-:Y:S01]  /*5b70*/  MOV R3, 0x0 ;  /* 0x0000000000037802 */ /* 0x000fe20000000f00 */
[----:B------:R-:W-:Y:S02]  /*5b80*/  HFMA2 R12, -RZ, RZ, 0, 5.9604644775390625e-08 ;  /* 0x00000001ff0c7431 */ /* 0x000fe400000001ff */
[----:B------:R-:W-:Y:S02]  /*5b90*/  IMAD.MOV.U32 R8, RZ, RZ, 0x192 ;  /* 0x00000192ff087424 */ /* 0x000fe400078e00ff */
[----:B------:R-:W-:Y:S01]  /*5ba0*/  IMAD.MOV.U32 R13, RZ, RZ, RZ ;  /* 0x000000ffff0d7224 */ /* 0x000fe200078e00ff */
[----:B------:R-:W5:Y:S01]  /*5bb0*/  LDCU.64 UR6, c[0x4][0x80] ;  /* 0x01001000ff0677ac */ /* 0x000f620008000a00 */
[----:B-1----:R-:W1:Y:S01]  /*5bc0*/  LDC.64 R2, c[0x4][R3] ;  /* 0x0100000003027b82 */ /* 0x002e620000000a00 */
[----:B------:R-:W2:Y:S01]  /*5bd0*/  LDCU.64 UR4, c[0x4][0x18] ;  /* 0x01000300ff0477ac */ /* 0x000ea20008000a00 */
[----:B----4-:R-:W-:Y:S01]  /*5be0*/  MOV R5, UR9 ;  /* 0x0000000900057c02 */ /* 0x010fe20008000f00 */
[----:B------:R-:W-:Y:S01]  /*5bf0*/  IMAD.U32 R4, RZ, RZ, UR8 ;  /* 0x00000008ff047e24 */ /* 0x000fe2000f8e00ff */
[----:B-----5:R-:W-:Y:S01]  /*5c00*/  MOV R7, UR7 ;  /* 0x0000000700077c02 */ /* 0x020fe20008000f00 */
[----:B------:R-:W-:Y:S01]  /*5c10*/  IMAD.U32 R6, RZ, RZ, UR6 ;  /* 0x00000006ff067e24 */ /* 0x000fe2000f8e00ff */
[----:B--2---:R-:W-:Y:S01]  /*5c20*/  MOV R11, UR5 ;  /* 0x00000005000b7c02 */ /* 0x004fe20008000f00 */
[----:B------:R-:W-:Y:S02]  /*5c30*/  IMAD.U32 R10, RZ, RZ, UR4 ;  /* 0x00000004ff0a7e24 */ /* 0x000fe4000f8e00ff */
[----:B------:R-:W-:Y:S07]  /*5c40*/  LEPC R20, `(.L_x_99) ;  /* 0x000000001014794e */ /* 0x000fee0000000000 */
[----:B-1-3--:R-:W-:Y:S05]  /*5c50*/  CALL.ABS.NOINC R2 ;  /* 0x0000000002007343 */ /* 0x00afea0003c00000 */
.L_x_99:
[----:B------:R-:W-:Y:S05]  /*5c60*/  BSYNC.RECONVERGENT B6 ;  /* 0x0000000000067941 */ /* 0x000fea0003800200 */
.L_x_98:
[-C--:B---3--:R-:W-:Y:S01]  /*5c70*/  F2FP.F16.E5M2.UNPACK_B R83, R148.reuse ;  /* 0x00000094ff53723e */ /* 0x088fe200020004ff */
[----:B------:R-:W-:Y:S05]  /*5c80*/  WARPSYNC.ALL ;  /* 0x0000000000007948 */ /* 0x000fea0003800000 */
[----:B------:R-:W-:Y:S01]  /*5c90*/  R2UR UR4, R80 ;  /* 0x00000000500472ca */ /* 0x000fe200000e0000 */
[--C-:B------:R-:W-:Y:S01]  /*5ca0*/  HADD2.F32 R82, -RZ, R83.reuse.H0_H0 ;  /* 0x20000053ff527230 */ /* 0x100fe20000004100 */
[----:B------:R-:W-:Y:S01]  /*5cb0*/  F2FP.F16.E5M2.UNPACK_B R85, R148.H1 ;  /* 0x00000094ff55723e */ /* 0x000fe200030004ff */
[----:B------:R-:W-:Y:S01]  /*5cc0*/  HADD2.F32 R83, -RZ, R83.H1_H1 ;  /* 0x30000053ff537230 */ /* 0x000fe20000004100 */
[-C--:B------:R-:W-:Y:S01]  /*5cd0*/  F2FP.F16.E5M2.UNPACK_B R87, R149.reuse ;  /* 0x00000095ff57723e */ /* 0x080fe200020004ff */
[----:B------:R-:W-:Y:S01]  /*5ce0*/  BSSY.RECONVERGENT B0, `(.L_x_100) ;  /* 0x000011d000007945 */ /* 0x000fe20003800200 */
[----:B------:R-:W-:Y:S01]  /*5cf0*/  F2FP.F16.E5M2.UNPACK_B R89, R149.H1 ;  /* 0x00000095ff59723e */ /* 0x000fe200030004ff */
[----:B------:R-:W-:Y:S01]  /*5d00*/  HADD2.F32 R84, -RZ, R85.H0_H0 ;  /* 0x20000055ff547230 */ /* 0x000fe20000004100 */
[-C--:B------:R-:W-:Y:S01]  /*5d10*/  F2FP.F16.E5M2.UNPACK_B R91, R150.reuse ;  /* 0x00000096ff5b723e */ /* 0x080fe200020004ff */
[----:B------:R-:W-:Y:S01]  /*5d20*/  HADD2.F32 R88, -RZ, R87.H1_H1 ;  /* 0x30000057ff587230 */ /* 0x000fe20000004100 */
[----:B------:R-:W-:Y:S01]  /*5d30*/  F2FP.F16.E5M2.UNPACK_B R93, R150.H1 ;  /* 0x00000096ff5d723e */ /* 0x000fe200030004ff */
[----:B------:R-:W-:Y:S01]  /*5d40*/  HADD2.F32 R86, -RZ, R85.H1_H1 ;  /* 0x30000055ff567230 */ /* 0x000fe20000004100 */
[-C--:B------:R-:W-:Y:S01]  /*5d50*/  F2FP.F16.E5M2.UNPACK_B R95, R151.reuse ;  /* 0x00000097ff5f723e */ /* 0x080fe200020004ff */
[----:B------:R-:W2:Y:S01]  /*5d60*/  LDTM.x64 R4, tmem[UR4] ;  /* 0x00000004000479ee */ /* 0x000ea20008340000 */
[----:B------:R-:W-:Y:S01]  /*5d70*/  F2FP.F16.E5M2.UNPACK_B R97, R151.H1 ;  /* 0x00000097ff61723e */ /* 0x000fe200030004ff */
[----:B------:R-:W-:Y:S01]  /*5d80*/  HADD2.F32 R85, -RZ, R87.H0_H0 ;  /* 0x20000057ff557230 */ /* 0x000fe20000004100 */
[-C--:B------:R-:W-:Y:S01]  /*5d90*/  F2FP.F16.E5M2.UNPACK_B R99, R152.reuse ;  /* 0x00000098ff63723e */ /* 0x080fe200020004ff */
[----:B------:R-:W-:Y:S01]  /*5da0*/  HADD2.F32 R87, -RZ, R89.H0_H0 ;  /* 0x20000059ff577230 */ /* 0x000fe20000004100 */
[----:B------:R-:W-:Y:S01]  /*5db0*/  F2FP.F16.E5M2.UNPACK_B R101, R152.H1 ;  /* 0x00000098ff65723e */ /* 0x000fe200030004ff */
[----:B------:R-:W-:Y:S01]  /*5dc0*/  HADD2.F32 R92, -RZ, R91.H1_H1 ;  /* 0x3000005bff5c7230 */ /* 0x000fe20000004100 */
[----:B------:R-:W-:Y:S01]  /*5dd0*/  SHF.L.U32 R199, R176, 0x4, RZ ;  /* 0x00000004b0c77819 */ /* 0x000fe200000006ff */
[----:B------:R-:W-:Y:S01]  /*5de0*/  HADD2.F32 R96, -RZ, R95.H1_H1 ;  /* 0x3000005fff607230 */ /* 0x000fe20000004100 */
[----:B------:R-:W-:Y:S01]  /*5df0*/  SHF.L.U32 R207, R175, 0x4, RZ ;  /* 0x00000004afcf7819 */ /* 0x000fe200000006ff */
[----:B------:R-:W-:Y:S01]  /*5e00*/  HADD2.F32 R100, -RZ, R99.H1_H1 ;  /* 0x30000063ff647230 */ /* 0x000fe20000004100 */
[----:B------:R-:W-:Y:S01]  /*5e10*/  IADD3 R192, PT, PT, R186, R199, RZ ;  /* 0x000000c7bac07210 */ /* 0x000fe20007ffe0ff */
[----:B------:R-:W-:Y:S01]  /*5e20*/  HADD2.F32 R90, -RZ, R89.H1_H1 ;  /* 0x30000059ff5a7230 */ /* 0x000fe20000004100 */
[----:B------:R-:W-:Y:S01]  /*5e30*/  SHF.L.U32 R205, R184, 0x4, RZ ;  /* 0x00000004b8cd7819 */ /* 0x000fe200000006ff */
[----:B------:R-:W-:Y:S01]  /*5e40*/  HADD2.F32 R89, -RZ, R91.H0_H0 ;  /* 0x2000005bff597230 */ /* 0x000fe20000004100 */
[-C--:B------:R-:W-:Y:S01]  /*5e50*/  F2FP.F16.E5M2.UNPACK_B R103, R153.reuse ;  /* 0x00000099ff67723e */ /* 0x080fe200020004ff */
[--C-:B------:R-:W-:Y:S01]  /*5e60*/  HADD2.F32 R91, -RZ, R93.reuse.H0_H0 ;  /* 0x2000005dff5b7230 */ /* 0x100fe20000004100 */
[----:B------:R-:W-:Y:S01]  /*5e70*/  IADD3 R194, PT, PT, R205, R192, RZ ;  /* 0x000000c0cdc27210 */ /* 0x000fe20007ffe0ff */
[----:B------:R-:W-:Y:S01]  /*5e80*/  HADD2.F32 R94, -RZ, R93.H1_H1 ;  /* 0x3000005dff5e7230 */ /* 0x000fe20000004100 */
[----:B------:R-:W-:Y:S01]  /*5e90*/  F2FP.F16.E5M2.UNPACK_B R105, R153.H1 ;  /* 0x00000099ff69723e */ /* 0x000fe200030004ff */
[----:B------:R-:W-:Y:S01]  /*5ea0*/  HADD2.F32 R93, -RZ, R95.H0_H0 ;  /* 0x2000005fff5d7230 */ /* 0x000fe20000004100 */
[-C--:B------:R-:W-:Y:S01]  /*5eb0*/  F2FP.F16.E5M2.UNPACK_B R107, R154.reuse ;  /* 0x0000009aff6b723e */ /* 0x080fe200020004ff */
[----:B------:R-:W-:Y:S01]  /*5ec0*/  HADD2.F32 R104, -RZ, R103.H1_H1 ;  /* 0x30000067ff687230 */ /* 0x000fe20000004100 */
[----:B------:R-:W-:Y:S01]  /*5ed0*/  F2FP.F16.E5M2.UNPACK_B R109, R154.H1 ;  /* 0x0000009aff6d723e */ /* 0x000fe200030004ff */
[C---:B--2---:R-:W-:Y:S01]  /*5ee0*/  FMUL R0, R78.reuse, R4 ;  /* 0x000000044e007220 */ /* 0x044fe20000400000 */
[C---:B-1----:R-:W-:Y:S01]  /*5ef0*/  FMUL R2, R78.reuse, R5 ;  /* 0x000000054e027220 */ /* 0x042fe20000400000 */
[C---:B------:R-:W-:Y:S01]  /*5f00*/  FMUL R4, R78.reuse, R8 ;  /* 0x000000084e047220 */ /* 0x040fe20000400000 */
[C---:B------:R-:W-:Y:S01]  /*5f10*/  FMUL R5, R78.reuse, R9 ;  /* 0x000000094e057220 */ /* 0x040fe20000400000 */
[C---:B------:R-:W-:Y:S01]  /*5f20*/  FFMA R0, R81.reuse, R82, R0 ;  /* 0x0000005251007223 */ /* 0x040fe20000000000 */
[C---:B------:R-:W-:Y:S01]  /*5f30*/  FFMA R2, R81.reuse, R83, R2 ;  /* 0x0000005351027223 */ /* 0x040fe20000000002 */
[C---:B------:R-:W-:Y:S01]  /*5f40*/  FMUL R8, R78.reuse, R12 ;  /* 0x0000000c4e087220 */ /* 0x040fe20000400000 */
[C---:B------:R-:W-:Y:S01]  /*5f50*/  FMUL R9, R78.reuse, R13 ;  /* 0x0000000d4e097220 */ /* 0x040fe20000400000 */
[C---:B------:R-:W-:Y:S01]  /*5f60*/  FMUL R12, R78.reuse, R16 ;  /* 0x000000104e0c7220 */ /* 0x040fe20000400000 */
[C---:B------:R-:W-:Y:S01]  /*5f70*/  FMUL R13, R78.reuse, R17 ;  /* 0x000000114e0d7220 */ /* 0x040fe20000400000 */
[C---:B------:R-:W-:Y:S01]  /*5f80*/  FMUL R16, R78.reuse, R20 ;  /* 0x000000144e107220 */ /* 0x040fe20000400000 */
[C---:B------:R-:W-:Y:S01]  /*5f90*/  FMUL R17, R78.reuse, R21 ;  /* 0x000000154e117220 */ /* 0x040fe20000400000 */
[C---:B------:R-:W-:Y:S01]  /*5fa0*/  FMUL R20, R78.reuse, R24 ;  /* 0x000000184e147220 */ /* 0x040fe20000400000 */
[C---:B------:R-:W-:Y:S01]  /*5fb0*/  FMUL R21, R78.reuse, R25 ;  /* 0x000000194e157220 */ /* 0x040fe20000400000 */
[----:B------:R-:W-:Y:S02]  /*5fc0*/  HADD2.F32 R108, -RZ, R107.H1_H1 ;  /* 0x3000006bff6c7230 */ /* 0x000fe40000004100 */
[C---:B------:R-:W-:Y:S01]  /*5fd0*/  FMUL R24, R78.reuse, R28 ;  /* 0x0000001c4e187220 */ /* 0x040fe20000400000 */
[C---:B------:R-:W-:Y:S01]  /*5fe0*/  FMUL R25, R78.reuse, R29 ;  /* 0x0000001d4e197220 */ /* 0x040fe20000400000 */
[C---:B------:R-:W-:Y:S01]  /*5ff0*/  FMUL R28, R78.reuse, R32 ;  /* 0x000000204e1c7220 */ /* 0x040fe20000400000 */
[C---:B------:R-:W-:Y:S01]  /*6000*/  FMUL R29, R78.reuse, R33 ;  /* 0x000000214e1d7220 */ /* 0x040fe20000400000 */
[C---:B------:R-:W-:Y:S01]  /*6010*/  FMUL R32, R78.reuse, R36 ;  /* 0x000000244e207220 */ /* 0x040fe20000400000 */
[----:B------:R-:W-:Y:S01]  /*6020*/  F2FP.F16.E5M2.UNPACK_B R111, R155 ;  /* 0x0000009bff6f723e */ /* 0x000fe200020004ff */
[C---:B------:R-:W-:Y:S01]  /*6030*/  FMUL R33, R78.reuse, R37 ;  /* 0x000000254e217220 */ /* 0x040fe20000400000 */
[C---:B------:R-:W-:Y:S01]  /*6040*/  FMUL R36, R78.reuse, R40 ;  /* 0x000000284e247220 */ /* 0x040fe20000400000 */
[----:B------:R-:W-:Y:S01]  /*6050*/  F2FP.F16.E5M2.UNPACK_B R113, R155.H1 ;  /* 0x0000009bff71723e */ /* 0x000fe200030004ff */
[C---:B------:R-:W-:Y:S01]  /*6060*/  FMUL R37, R78.reuse, R41 ;  /* 0x000000294e257220 */ /* 0x040fe20000400000 */
[----:B------:R-:W-:Y:S02]  /*6070*/  HADD2.F32 R112, -RZ, R111.H1_H1 ;  /* 0x3000006fff707230 */ /* 0x000fe40000004100 */
        /* <DEDUP_REMOVED lines=26> */
[C---:B------:R-:W-:Y:S01]  /*6220*/  FFMA R3, R81.reuse, R84, R3 ;  /* 0x0000005451037223 */ /* 0x040fe20000000003 */
[C---:B------:R-:W-:Y:S01]  /*6230*/  FFMA R7, R81.reuse, R86, R7 ;  /* 0x0000005651077223 */ /* 0x040fe20000000007 */
[----:B------:R-:W-:Y:S01]  /*6240*/  F2FP.F16.E5M2.UNPACK_B R131, R160 ;  /* 0x000000a0ff83723e */ /* 0x000fe200020004ff */
[C---:B------:R-:W-:Y:S01]  /*6250*/  FFMA R4, R81.reuse, R85, R4 ;  /* 0x0000005551047223 */ /* 0x040fe20000000004 */
[C---:B------:R-:W-:Y:S01]  /*6260*/  FFMA R5, R81.reuse, R88, R5 ;  /* 0x0000005851057223 */ /* 0x040fe20000000005 */
[----:B------:R-:W-:Y:S01]  /*6270*/  F2FP.F16.E5M2.UNPACK_B R133, R160.H1 ;  /* 0x000000a0ff85723e */ /* 0x000fe200030004ff */
[----:B------:R-:W-:Y:S01]  /*6280*/  FFMA R6, R81, R87, R6 ;  /* 0x0000005751067223 */ /* 0x000fe20000000006 */
[----:B------:R-:W-:Y:S01]  /*6290*/  F2FP.SATFINITE.E5M2.F32.PACK_AB_MERGE_C R195, R7, R3, RZ ;  /* 0x0000000307c3723e */ /* 0x000fe200048060ff */
[----:B------:R-:W-:Y:S02]  /*62a0*/  HADD2.F32 R128, -RZ, R127.H1_H1 ;  /* 0x3000007fff807230 */ /* 0x000fe40000004100 */
[----:B------:R-:W-:Y:S01]  /*62b0*/  FMUL R11, R78, R11 ;  /* 0x0000000b4e0b7220 */ /* 0x000fe20000400000 */
[----:B------:R-:W-:Y:S01]  /*62c0*/  HADD2.F32 R132, -RZ, R131.H1_H1 ;  /* 0x30000083ff847230 */ /* 0x000fe20000004100 */
[----:B------:R-:W-:Y:S01]  /*62d0*/  F2FP.SATFINITE.E5M2.F32.PACK_AB_MERGE_C R200, R2, R0, R195 ;  /* 0x0000000002c8723e */ /* 0x000fe200048060c3 */
[----:B------:R-:W-:Y:S01]  /*62e0*/  FMUL R10, R78, R14 ;  /* 0x0000000e4e0a7220 */ /* 0x000fe20000400000 */
[----:B------:R-:W-:Y:S01]  /*62f0*/  IADD3 R195, PT, PT, R186, R207, RZ ;  /* 0x000000cfbac37210 */ /* 0x000fe20007ffe0ff */
[C---:B------:R-:W-:Y:S01]  /*6300*/  FFMA R11, R81.reuse, R90, R11 ;  /* 0x0000005a510b7223 */ /* 0x040fe2000000000b */
[C---:B------:R-:W-:Y:S01]  /*6310*/  FFMA R8, R81.reuse, R89, R8 ;  /* 0x0000005951087223 */ /* 0x040fe20000000008 */
[C---:B------:R-:W-:Y:S01]  /*6320*/  FFMA R9, R81.reuse, R92, R9 ;  /* 0x0000005c51097223 */ /* 0x040fe20000000009 */
[--C-:B------:R-:W-:Y:S02]  /*6330*/  HADD2.F32 R95, -RZ, R97.reuse.H0_H0 ;  /* 0x20000061ff5f7230 */ /* 0x100fe40000004100 */
[----:B------:R-:W-:Y:S01]  /*6340*/  FFMA R10, R81, R91, R10 ;  /* 0x0000005b510a7223 */ /* 0x000fe2000000000a */
[----:B------:R-:W-:Y:S01]  /*6350*/  F2FP.SATFINITE.E5M2.F32.PACK_AB_MERGE_C R201, R11, R6, RZ ;  /* 0x000000060bc9723e */ /* 0x000fe200048060ff */
[C---:B------:R-:W-:Y:S01]  /*6360*/  FMUL R15, R78.reuse, R15 ;  /* 0x0000000f4e0f7220 */ /* 0x040fe20000400000 */
[----:B------:R-:W-:Y:S02]  /*6370*/  HADD2.F32 R98, -RZ, R97.H1_H1 ;  /* 0x30000061ff627230 */ /* 0x000fe40000004100 */
[C---:B------:R-:W-:Y:S01]  /*6380*/  FMUL R14, R78.reuse, R18 ;  /* 0x000000124e0e7220 */ /* 0x040fe20000400000 */
[----:B------:R-:W-:Y:S01]  /*6390*/  F2FP.SATFINITE.E5M2.F32.PACK_AB_MERGE_C R201, R5, R4, R201 ;  /* 0x0000000405c9723e */ /* 0x000fe200048060c9 */
[----:B------:R-:W-:Y:S02]  /*63a0*/  HADD2.F32 R97, -RZ, R99.H0_H0 ;  /* 0x20000063ff617230 */ /* 0x000fe40000004100 */
[C---:B------:R-:W-:Y:S01]  /*63b0*/  FFMA R15, R81.reuse, R94, R15 ;  /* 0x0000005e510f7223 */ /* 0x040fe2000000000f */
[C---:B------:R-:W-:Y:S01]  /*63c0*/  FFMA R12, R81.reuse, R93, R12 ;  /* 0x0000005d510c7223 */ /* 0x040fe2000000000c */
[----:B------:R-:W-:Y:S01]  /*63d0*/  FFMA R13, R81, R96, R13 ;  /* 0x00000060510d7223 */ /* 0x000fe2000000000d */
[----:B------:R-:W-:Y:S01]  /*63e0*/  F2FP.F16.E5M2.UNPACK_B R135, R161 ;  /* 0x000000a1ff87723e */ /* 0x000fe200020004ff */
[--C-:B------:R-:W-:Y:S01]  /*63f0*/  HADD2.F32 R99, -RZ, R101.reuse.H0_H0 ;  /* 0x20000065ff637230 */ /* 0x100fe20000004100 */
[----:B------:R-:W-:Y:S01]  /*6400*/  F2FP.SATFINITE.E5M2.F32.PACK_AB_MERGE_C R202, R15, R10, RZ ;  /* 0x0000000a0fca723e */ /* 0x000fe200048060ff */
[----:B------:R-:W-:Y:S01]  /*6410*/  FFMA R14, R81, R95, R14 ;  /* 0x0000005f510e7223 */ /* 0x000fe2000000000e */
[C---:B------:R-:W-:Y:S01]  /*6420*/  FMUL R19, R78.reuse, R19 ;  /* 0x000000134e137220 */ /* 0x040fe20000400000 */
[----:B------:R-:W-:Y:S01]  /*6430*/  HADD2.F32 R102, -RZ, R101.H1_H1 ;  /* 0x30000065ff667230 */ /* 0x000fe20000004100 */
[----:B------:R-:W-:Y:S01]  /*6440*/  F2FP.SATFINITE.E5M2.F32.PACK_AB_MERGE_C R202, R9, R8, R202 ;  /* 0x0000000809ca723e */ /* 0x000fe200048060ca */
[----:B------:R-:W-:Y:S02]  /*6450*/  HADD2.F32 R101, -RZ, R103.H0_H0 ;  /* 0x20000067ff657230 */ /* 0x000fe40000004100 */
[C---:B------:R-:W-:Y:S01]  /*6460*/  FFMA R19, R81.reuse, R98, R19 ;  /* 0x0000006251137223 */ /* 0x040fe20000000013 */
[C---:B------:R-:W-:Y:S01]  /*6470*/  FFMA R16, R81.reuse, R97, R16 ;  /* 0x0000006151107223 */ /* 0x040fe20000000010 */
[----:B------:R-:W-:Y:S01]  /*6480*/  FFMA R17, R81, R100, R17 ;  /* 0x0000006451117223 */ /* 0x000fe20000000011 */
[----:B------:R-:W-:Y:S02]  /*6490*/  HADD2.F32 R136, -RZ, R135.H1_H1 ;  /* 0x30000087ff887230 */ /* 0x000fe40000004100 */
[C---:B------:R-:W-:Y:S01]  /*64a0*/  FMUL R18, R78.reuse, R22 ;  /* 0x000000164e127220 */ /* 0x040fe20000400000 */
[----:B------:R-:W-:Y:S01]  /*64b0*/  F2FP.F16.E5M2.UNPACK_B R137, R161.H1 ;  /* 0x000000a1ff89723e */ /* 0x000fe200030004ff */
[C---:B------:R-:W-:Y:S01]  /*64c0*/  FMUL R23, R78.reuse, R23 ;  /* 0x000000174e177220 */ /* 0x040fe20000400000 */
[--C-:B------:R-:W-:Y:S01]  /*64d0*/  HADD2.F32 R103, -RZ, R105.reuse.H0_H0 ;  /* 0x20000069ff677230 */ /* 0x100fe20000004100 */
[----:B------:R-:W-:Y:S01]  /*64e0*/  F2FP.SATFINITE.E5M2.F32.PACK_AB_MERGE_C R203, R19, R14, RZ ;  /* 0x0000000e13cb723e */ /* 0x000fe200048060ff */
[C---:B------:R-:W-:Y:S01]  /*64f0*/  FFMA R18, R81.reuse, R99, R18 ;  /* 0x0000006351127223 */ /* 0x040fe20000000012 */
[C---:B------:R-:W-:Y:S01]  /*6500*/  FFMA R23, R81.reuse, R102, R23 ;  /* 0x0000006651177223 */ /* 0x040fe20000000017 */
[----:B------:R-:W-:Y:S01]  /*6510*/  FFMA R20, R81, R101, R20 ;  /* 0x0000006551147223 */ /* 0x000fe20000000014 */
[----:B------:R-:W-:Y:S01]  /*6520*/  F2FP.F16.E5M2.UNPACK_B R139, R162 ;  /* 0x000000a2ff8b723e */ /* 0x000fe200020004ff */
[----:B------:R-:W-:Y:S01]  /*6530*/  HADD2.F32 R106, -RZ, R105.H1_H1 ;  /* 0x30000069ff6a7230 */ /* 0x000fe20000004100 */
[----:B------:R-:W-:Y:S01]  /*6540*/  F2FP.SATFINITE.E5M2.F32.PACK_AB_MERGE_C R203, R13, R12, R203 ;  /* 0x0000000c0dcb723e */ /* 0x000fe200048060cb */
[----:B------:R-:W-:Y:S01]  /*6550*/  FFMA R21, R81, R104, R21 ;  /* 0x0000006851157223 */ /* 0x000fe20000000015 */
[----:B------:R-:W-:Y:S01]  /*6560*/  F2FP.SATFINITE.E5M2.F32.PACK_AB_MERGE_C R208, R23, R18, RZ ;  /* 0x0000001217d0723e */ /* 0x000fe200048060ff */
[----:B------:R-:W-:Y:S02]  /*6570*/  HADD2.F32 R105, -RZ, R107.H0_H0 ;  /* 0x2000006bff697230 */ /* 0x000fe40000004100 */
[C---:B------:R-:W-:Y:S01]  /*6580*/  FMUL R22, R78.reuse, R26 ;  /* 0x0000001a4e167220 */ /* 0x040fe20000400000 */
[----:B------:R1:W-:Y:S01]  /*6590*/  STS.128 [R172+UR49+0x8200], R200 ;  /* 0x008200c8ac007988 */ /* 0x0003e20008000c31 */
[----:B------:R-:W-:Y:S01]  /*65a0*/  F2FP.SATFINITE.E5M2.F32.PACK_AB_MERGE_C R208, R17, R16, R208 ;  /* 0x0000001011d0723e */ /* 0x000fe200048060d0 */
[----:B------:R-:W-:Y:S02]  /*65b0*/  HADD2.F32 R140, -RZ, R139.H1_H1 ;  /* 0x3000008bff8c7230 */ /* 0x000fe40000004100 */
[C---:B------:R-:W-:Y:S01]  /*65c0*/  FFMA R22, R81.reuse, R103, R22 ;  /* 0x0000006751167223 */ /* 0x040fe20000000016 */
[C---:B------:R-:W-:Y:S01]  /*65d0*/  FMUL R27, R78.reuse, R27 ;  /* 0x0000001b4e1b7220 */ /* 0x040fe20000400000 */
[--C-:B------:R-:W-:Y:S02]  /*65e0*/  HADD2.F32 R107, -RZ, R109.reuse.H0_H0 ;  /* 0x2000006dff6b7230 */ /* 0x100fe40000004100 */
[C---:B------:R-:W-:Y:S01]  /*65f0*/  FMUL R26, R78.reuse, R30 ;  /* 0x0000001e4e1a7220 */ /* 0x040fe20000400000 */
[----:B------:R-:W-:Y:S02]  /*6600*/  HADD2.F32 R110, -RZ, R109.H1_H1 ;  /* 0x3000006dff6e7230 */ /* 0x000fe40000004100 */
[C---:B------:R-:W-:Y:S01]  /*6610*/  FFMA R27, R81.reuse, R106, R27 ;  /* 0x0000006a511b7223 */ /* 0x040fe2000000001b */
[C---:B------:R-:W-:Y:S01]  /*6620*/  FFMA R24, R81.reuse, R105, R24 ;  /* 0x0000006951187223 */ /* 0x040fe20000000018 */
[----:B------:R-:W-:Y:S01]  /*6630*/  FFMA R25, R81, R108, R25 ;  /* 0x0000006c51197223 */ /* 0x000fe20000000019 */
[----:B------:R-:W-:Y:S01]  /*6640*/  F2FP.F16.E5M2.UNPACK_B R141, R162.H1 ;  /* 0x000000a2ff8d723e */ /* 0x000fe200030004ff */
[----:B------:R-:W-:Y:S01]  /*6650*/  HADD2.F32 R109, -RZ, R111.H0_H0 ;  /* 0x2000006fff6d7230 */ /* 0x000fe20000004100 */
[----:B------:R-:W-:Y:S01]  /*6660*/  F2FP.SATFINITE.E5M2.F32.PACK_AB_MERGE_C R209, R27, R22, RZ ;  /* 0x000000161bd1723e */ /* 0x000fe200048060ff */
[----:B------:R-:W-:Y:S01]  /*6670*/  FFMA R26, R81, R107, R26 ;  /* 0x0000006b511a7223 */ /* 0x000fe2000000001a */
[C---:B------:R-:W-:Y:S01]  /*6680*/  FMUL R31, R78.reuse, R31 ;  /* 0x0000001f4e1f7220 */ /* 0x040fe20000400000 */
[--C-:B------:R-:W-:Y:S01]  /*6690*/  HADD2.F32 R111, -RZ, R113.reuse.H0_H0 ;  /* 0x20000071ff6f7230 */ /* 0x100fe20000004100 */
[----:B------:R-:W-:Y:S01]  /*66a0*/  F2FP.SATFINITE.E5M2.F32.PACK_AB_MERGE_C R209, R21, R20, R209 ;  /* 0x0000001415d1723e */ /* 0x000fe200048060d1 */
[----:B------:R-:W-:Y:S02]  /*66b0*/  HADD2.F32 R114, -RZ, R113.H1_H1 ;  /* 0x30000071ff727230 */ /* 0x000fe40000004100 */
[C---:B------:R-:W-:Y:S01]  /*66c0*/  FFMA R31, R81.reuse, R110, R31 ;  /* 0x0000006e511f7223 */ /* 0x040fe2000000001f */
[C---:B------:R-:W-:Y:S01]  /*66d0*/  FFMA R28, R81.reuse, R109, R28 ;  /* 0x0000006d511c7223 */ /* 0x040fe2000000001c */
[----:B------:R-:W-:Y:S01]  /*66e0*/  FFMA R29, R81, R112, R29 ;  /* 0x00000070511d7223 */ /* 0x000fe2000000001d */
[----:B------:R-:W-:Y:S02]  /*66f0*/  HADD2.F32 R113, -RZ, R115.H0_H0 ;  /* 0x20000073ff717230 */ /* 0x000fe40000004100 */
[C---:B------:R-:W-:Y:S01]  /*6700*/  FMUL R30, R78.reuse, R34 ;  /* 0x000000224e1e7220 */ /* 0x040fe20000400000 */
[----:B------:R-:W-:Y:S01]  /*6710*/  F2FP.F16.E5M2.UNPACK_B R143, R163 ;  /* 0x000000a3ff8f723e */ /* 0x000fe200020004ff */
[C---:B------:R-:W-:Y:S01]  /*6720*/  FMUL R35, R78.reuse, R35 ;  /* 0x000000234e237220 */ /* 0x040fe20000400000 */
[----:B------:R-:W-:Y:S01]  /*6730*/  HADD2.F32 R115, -RZ, R117.H0_H0 ;  /* 0x20000075ff737230 */ /* 0x000fe20000004100 */
[----:B------:R-:W-:Y:S01]  /*6740*/  F2FP.SATFINITE.E5M2.F32.PACK_AB_MERGE_C R210, R31, R26, RZ ;  /* 0x0000001a1fd2723e */ /* 0x000fe200048060ff */
[C---:B------:R-:W-:Y:S01]  /*6750*/  FFMA R30, R81.reuse, R111, R30 ;  /* 0x0000006f511e7223 */ /* 0x040fe2000000001e */
[C---:B------:R-:W-:Y:S01]  /*6760*/  FFMA R35, R81.reuse, R114, R35 ;  /* 0x0000007251237223 */ /* 0x040fe20000000023 */
[C---:B------:R-:W-:Y:S01]  /*6770*/  FFMA R32, R81.reuse, R113, R32 ;  /* 0x0000007151207223 */ /* 0x040fe20000000020 */
[----:B------:R-:W-:Y:S01]  /*6780*/  F2FP.F16.E5M2.UNPACK_B R145, R163.H1 ;  /* 0x000000a3ff91723e */ /* 0x000fe200030004ff */
[----:B------:R-:W-:Y:S01]  /*6790*/  FFMA R33, R81, R116, R33 ;  /* 0x0000007451217223 */ /* 0x000fe20000000021 */
[----:B------:R-:W-:Y:S01]  /*67a0*/  F2FP.SATFINITE.E5M2.F32.PACK_AB_MERGE_C R210, R25, R24, R210 ;  /* 0x0000001819d2723e */ /* 0x000fe200048060d2 */
[----:B------:R-:W-:Y:S01]  /*67b0*/  HADD2.F32 R144, -RZ, R143.H1_H1 ;  /* 0x3000008fff907230 */ /* 0x000fe20000004100 */
[----:B------:R-:W-:Y:S01]  /*67c0*/  F2FP.SATFINITE.E5M2.F32.PACK_AB_MERGE_C R211, R35, R30, RZ ;  /* 0x0000001e23d3723e */ /* 0x000fe200048060ff */
[----:B------:R-:W-:Y:S02]  /*67d0*/  HADD2.F32 R118, -RZ, R117.H1_H1 ;  /* 0x30000075ff767230 */ /* 0x000fe40000004100 */
[C---:B------:R-:W-:Y:S01]  /*67e0*/  FMUL R34, R78.reuse, R38 ;  /* 0x000000264e227220 */ /* 0x040fe20000400000 */
[----:B------:R-:W-:Y:S01]  /*67f0*/  HADD2.F32 R117, -RZ, R119.H0_H0 ;  /* 0x20000077ff757230 */ /* 0x000fe20000004100 */
[----:B------:R-:W-:Y:S01]  /*6800*/  F2FP.SATFINITE.E5M2.F32.PACK_AB_MERGE_C R211, R29, R28, R211 ;  /* 0x0000001c1dd3723e */ /* 0x000fe200048060d3 */
[C---:B------:R-:W-:Y:S01]  /*6810*/  FMUL R39, R78.reuse, R39 ;  /* 0x000000274e277220 */ /* 0x040fe20000400000 */
[--C-:B------:R-:W-:Y:S02]  /*6820*/  HADD2.F32 R119, -RZ, R121.reuse.H0_H0 ;  /* 0x20000079ff777230 */ /* 0x100fe40000004100 */
[C---:B------:R-:W-:Y:S01]  /*6830*/  FFMA R34, R81.reuse, R115, R34 ;  /* 0x0000007351227223 */ /* 0x040fe20000000022 */
[----:B------:R-:W-:Y:S01]  /*6840*/  HADD2.F32 R122, -RZ, R121.H1_H1 ;  /* 0x30000079ff7a7230 */ /* 0x000fe20000004100 */
[----:B------:R1:W-:Y:S01]  /*6850*/  STS.128 [R192+0x8010], R208 ;  /* 0x008010d0c0007388 */ /* 0x0003e20000000c00 */
[----:B------:R-:W-:Y:S02]  /*6860*/  HADD2.F32 R121, -RZ, R123.H0_H0 ;  /* 0x2000007bff797230 */ /* 0x000fe40000004100 */
[C---:B------:R-:W-:Y:S01]  /*6870*/  FFMA R39, R81.reuse, R118, R39 ;  /* 0x0000007651277223 */ /* 0x040fe20000000027 */
[C---:B------:R-:W-:Y:S01]  /*6880*/  FFMA R36, R81.reuse, R117, R36 ;  /* 0x0000007551247223 */ /* 0x040fe20000000024 */
[----:B------:R-:W-:Y:S01]  /*6890*/  FFMA R37, R81, R120, R37 ;  /* 0x0000007851257223 */ /* 0x000fe20000000025 */
[C---:B------:R-:W-:Y:S01]  /*68a0*/  FMUL R38, R78.reuse, R42 ;  /* 0x0000002a4e267220 */ /* 0x040fe20000400000 */
[----:B------:R-:W-:Y:S01]  /*68b0*/  ISETP.NE.AND P0, PT, R189, RZ, PT ;  /* 0x000000ffbd00720c */ /* 0x000fe20003f05270 */
[C---:B------:R-:W-:Y:S01]  /*68c0*/  FMUL R43, R78.reuse, R43 ;  /* 0x0000002b4e2b7220 */ /* 0x040fe20000400000 */
[--C-:B------:R-:W-:Y:S01]  /*68d0*/  HADD2.F32 R123, -RZ, R125.reuse.H0_H0 ;  /* 0x2000007dff7b7230 */ /* 0x100fe20000004100 */
[----:B------:R-:W-:Y:S01]  /*68e0*/  F2FP.SATFINITE.E5M2.F32.PACK_AB_MERGE_C R212, R39, R34, RZ ;  /* 0x0000002227d4723e */ /* 0x000fe200048060ff */
[C---:B------:R-:W-:Y:S01]  /*68f0*/  FFMA R38, R81.reuse, R119, R38 ;  /* 0x0000007751267223 */ /* 0x040fe20000000026 */
[C---:B------:R-:W-:Y:S01]  /*6900*/  FFMA R43, R81.reuse, R122, R43 ;  /* 0x0000007a512b7223 */ /* 0x040fe2000000002b */
[----:B------:R-:W-:Y:S01]  /*6910*/  FFMA R40, R81, R121, R40 ;  /* 0x0000007951287223 */ /* 0x000fe20000000028 */
[----:B------:R-:W-:Y:S01]  /*6920*/  F2FP.SATFINITE.E5M2.F32.PACK_AB_MERGE_C R212, R33, R32, R212 ;  /* 0x0000002021d4723e */ /* 0x000fe200048060d4 */
[----:B------:R-:W-:Y:S01]  /*6930*/  FFMA R41, R81, R124, R41 ;  /* 0x0000007c51297223 */ /* 0x000fe20000000029 */
[----:B------:R-:W-:Y:S01]  /*6940*/  HADD2.F32 R126, -RZ, R125.H1_H1 ;  /* 0x3000007dff7e7230 */ /* 0x000fe20000004100 */
[----:B------:R-:W-:Y:S01]  /*6950*/  F2FP.SATFINITE.E5M2.F32.PACK_AB_MERGE_C R213, R43, R38, RZ ;  /* 0x000000262bd5723e */ /* 0x000fe200048060ff */
[----:B------:R-:W-:Y:S02]  /*6960*/  HADD2.F32 R125, -RZ, R127.H0_H0 ;  /* 0x2000007fff7d7230 */ /* 0x000fe40000004100 */
[C---:B------:R-:W-:Y:S01]  /*6970*/  FMUL R42, R78.reuse, R46 ;  /* 0x0000002e4e2a7220 */ /* 0x040fe20000400000 */
[----:B------:R-:W-:Y:S01]  /*6980*/  FMUL R47, R78, R47 ;  /* 0x0000002f4e2f7220 */ /* 0x000fe20000400000 */
[--C-:B------:R-:W-:Y:S01]  /*6990*/  HADD2.F32 R127, -RZ, R129.reuse.H0_H0 ;  /* 0x20000081ff7f7230 */ /* 0x100fe20000004100 */
[----:B------:R-:W-:Y:S01]  /*69a0*/  F2FP.SATFINITE.E5M2.F32.PACK_AB_MERGE_C R213, R37, R36, R213 ;  /* 0x0000002425d5723e */ /* 0x000fe200048060d5 */
[C---:B------:R-:W-:Y:S01]  /*69b0*/  FFMA R42, R81.reuse, R123, R42 ;  /* 0x0000007b512a7223 */ /* 0x040fe2000000002a */
[C---:B------:R-:W-:Y:S01]  /*69c0*/  FFMA R47, R81.reuse, R126, R47 ;  /* 0x0000007e512f7223 */ /* 0x040fe2000000002f */
[C---:B------:R-:W-:Y:S01]  /*69d0*/  FFMA R44, R81.reuse, R125, R44 ;  /* 0x0000007d512c7223 */ /* 0x040fe2000000002c */
[----:B------:R-:W-:Y:S01]  /*69e0*/  ISETP.NE.AND P6, PT, R198, RZ, PT ;  /* 0x000000ffc600720c */ /* 0x000fe20003fc5270 */
[----:B------:R-:W-:Y:S01]  /*69f0*/  FFMA R45, R81, R128, R45 ;  /* 0x00000080512d7223 */ /* 0x000fe2000000002d */
[----:B------:R-:W-:Y:S01]  /*6a00*/  HADD2.F32 R130, -RZ, R129.H1_H1 ;  /* 0x30000081ff827230 */ /* 0x000fe20000004100 */
[----:B------:R-:W-:Y:S01]  /*6a10*/  F2FP.SATFINITE.E5M2.F32.PACK_AB_MERGE_C R214, R47, R42, RZ ;  /* 0x0000002a2fd6723e */ /* 0x000fe200048060ff */
[----:B------:R-:W-:Y:S02]  /*6a20*/  HADD2.F32 R129, -RZ, R131.H0_H0 ;  /* 0x20000083ff817230 */ /* 0x000fe40000004100 */
[C---:B------:R-:W-:Y:S01]  /*6a30*/  FMUL R46, R78.reuse, R50 ;  /* 0x000000324e2e7220 */ /* 0x040fe20000400000 */
[C---:B------:R-:W-:Y:S01]  /*6a40*/  FMUL R51, R78.reuse, R51 ;  /* 0x000000334e337220 */ /* 0x040fe20000400000 */
[--C-:B------:R-:W-:Y:S02]  /*6a50*/  HADD2.F32 R131, -RZ, R133.reuse.H0_H0 ;  /* 0x20000085ff837230 */ /* 0x100fe40000004100 */
[C---:B------:R-:W-:Y:S01]  /*6a60*/  FMUL R50, R78.reuse, R54 ;  /* 0x000000364e327220 */ /* 0x040fe20000400000 */
[C---:B------:R-:W-:Y:S01]  /*6a70*/  FFMA R46, R81.reuse, R127, R46 ;  /* 0x0000007f512e7223 */ /* 0x040fe2000000002e */
[----:B------:R-:W-:Y:S02]  /*6a80*/  HADD2.F32 R134, -RZ, R133.H1_H1 ;  /* 0x30000085ff867230 */ /* 0x000fe40000004100 */
[C---:B------:R-:W-:Y:S01]  /*6a90*/  FFMA R51, R81.reuse, R130, R51 ;  /* 0x0000008251337223 */ /* 0x040fe20000000033 */
[----:B------:R-:W-:Y:S02]  /*6aa0*/  HADD2.F32 R133, -RZ, R135.H0_H0 ;  /* 0x20000087ff857230 */ /* 0x000fe40000004100 */
[C---:B------:R-:W-:Y:S01]  /*6ab0*/  FMUL R55, R78.reuse, R55 ;  /* 0x000000374e377220 */ /* 0x040fe20000400000 */
[C---:B------:R-:W-:Y:S01]  /*6ac0*/  FFMA R48, R81.reuse, R129, R48 ;  /* 0x0000008151307223 */ /* 0x040fe20000000030 */
[C---:B------:R-:W-:Y:S01]  /*6ad0*/  FFMA R49, R81.reuse, R132, R49 ;  /* 0x0000008451317223 */ /* 0x040fe20000000031 */
[--C-:B------:R-:W-:Y:S02]  /*6ae0*/  HADD2.F32 R135, -RZ, R137.reuse.H0_H0 ;  /* 0x20000089ff877230 */ /* 0x100fe40000004100 */
[C---:B------:R-:W-:Y:S01]  /*6af0*/  FFMA R50, R81.reuse, R131, R50 ;  /* 0x0000008351327223 */ /* 0x040fe20000000032 */
[----:B------:R-:W-:Y:S02]  /*6b00*/  HADD2.F32 R138, -RZ, R137.H1_H1 ;  /* 0x30000089ff8a7230 */ /* 0x000fe40000004100 */
[C---:B------:R-:W-:Y:S01]  /*6b10*/  FMUL R54, R78.reuse, R58 ;  /* 0x0000003a4e367220 */ /* 0x040fe20000400000 */
[----:B------:R-:W-:Y:S02]  /*6b20*/  HADD2.F32 R137, -RZ, R139.H0_H0 ;  /* 0x2000008bff897230 */ /* 0x000fe40000004100 */
[C---:B------:R-:W-:Y:S01]  /*6b30*/  FFMA R55, R81.reuse, R134, R55 ;  /* 0x0000008651377223 */ /* 0x040fe20000000037 */
        /* <DEDUP_REMOVED lines=16> */
[----:B------:R-:W-:Y:S01]  /*6c40*/  FFMA R63, R81, R142, R63 ;  /* 0x0000008e513f7223 */ /* 0x000fe2000000003f */
[----:B------:R-:W-:Y:S01]  /*6c50*/  FMUL R67, R78, R67 ;  /* 0x000000434e437220 */ /* 0x000fe20000400000 */
[----:B------:R-:W-:Y:S01]  /*6c60*/  F2FP.SATFINITE.E5M2.F32.PACK_AB_MERGE_C R215, R51, R46, RZ ;  /* 0x0000002e33d7723e */ /* 0x000fe200048060ff */
[C---:B------:R-:W-:Y:S01]  /*6c70*/  FFMA R60, R81.reuse, R141, R60 ;  /* 0x0000008d513c7223 */ /* 0x040fe2000000003c */
[C---:B------:R-:W-:Y:S01]  /*6c80*/  FFMA R61, R81.reuse, R144, R61 ;  /* 0x00000090513d7223 */ /* 0x040fe2000000003d */
[C---:B------:R-:W-:Y:S01]  /*6c90*/  FFMA R62, R81.reuse, R143, R62 ;  /* 0x0000008f513e7223 */ /* 0x040fe2000000003e */
[----:B------:R-:W-:Y:S01]  /*6ca0*/  FFMA R67, R81, R146, R67 ;  /* 0x0000009251437223 */ /* 0x000fe20000000043 */
[----:B------:R-:W-:Y:S02]  /*6cb0*/  F2FP.SATFINITE.E5M2.F32.PACK_AB_MERGE_C R214, R41, R40, R214 ;  /* 0x0000002829d6723e */ /* 0x000fe400048060d6 */
[----:B------:R-:W-:Y:S02]  /*6cc0*/  F2FP.SATFINITE.E5M2.F32.PACK_AB_MERGE_C R215, R45, R44, R215 ;  /* 0x0000002c2dd7723e */ /* 0x000fe400048060d7 */
[----:B------:R-:W-:Y:S02]  /*6cd0*/  F2FP.SATFINITE.E5M2.F32.PACK_AB_MERGE_C R216, R55, R50, RZ ;  /* 0x0000003237d8723e */ /* 0x000fe400048060ff */
[----:B------:R-:W-:Y:S01]  /*6ce0*/  F2FP.SATFINITE.E5M2.F32.PACK_AB_MERGE_C R217, R59, R54, RZ ;  /* 0x000000363bd9723e */ /* 0x000fe200048060ff */
[----:B------:R1:W-:Y:S01]  /*6cf0*/  STS.128 [R195+0x8020], R212 ;  /* 0x008020d4c3007388 */ /* 0x0003e20000000c00 */
[----:B------:R-:W-:Y:S02]  /*6d00*/  F2FP.SATFINITE.E5M2.F32.PACK_AB_MERGE_C R218, R63, R58, RZ ;  /* 0x0000003a3fda723e */ /* 0x000fe400048060ff */
[----:B------:R-:W-:Y:S02]  /*6d10*/  F2FP.SATFINITE.E5M2.F32.PACK_AB_MERGE_C R219, R67, R62, RZ ;  /* 0x0000003e43db723e */ /* 0x000fe400048060ff */
[----:B------:R-:W-:Y:S02]  /*6d20*/  F2FP.SATFINITE.E5M2.F32.PACK_AB_MERGE_C R216, R49, R48, R216 ;  /* 0x0000003031d8723e */ /* 0x000fe400048060d8 */
[----:B------:R-:W-:Y:S02]  /*6d30*/  F2FP.SATFINITE.E5M2.F32.PACK_AB_MERGE_C R217, R53, R52, R217 ;  /* 0x0000003435d9723e */ /* 0x000fe400048060d9 */
[----:B------:R-:W-:Y:S02]  /*6d40*/  F2FP.SATFINITE.E5M2.F32.PACK_AB_MERGE_C R218, R57, R56, R218 ;  /* 0x0000003839da723e */ /* 0x000fe400048060da */
[----:B------:R-:W-:Y:S02]  /*6d50*/  F2FP.SATFINITE.E5M2.F32.PACK_AB_MERGE_C R219, R61, R60, R219 ;  /* 0x0000003c3ddb723e */ /* 0x000fe400048060db */
[----:B------:R-:W-:Y:S02]  /*6d60*/  LEA R204, R181, UR49, 0x3 ;  /* 0x00000031b5cc7c11 */ /* 0x000fe4000f8e18ff */
[----:B------:R-:W-:Y:S01]  /*6d70*/  @P6 SHF.L.U32 R221, R180, 0x1f, RZ ;  /* 0x0000001fb4dd6819 */ /* 0x000fe200000006ff */
[----:B------:R1:W-:Y:S01]  /*6d80*/  STS.128 [R194+0x8010], R216 ;  /* 0x008010d8c2007388 */ /* 0x0003e20000000c00 */
[----:B------:R-:W-:Y:S01]  /*6d90*/  @!PT LDS RZ, [RZ] ;  /* 0x00000000fffff984 */ /* 0x000fe20000000800 */
[----:B------:R-:W-:Y:S01]  /*6da0*/  @!PT LDS RZ, [RZ] ;  /* 0x00000000fffff984 */ /* 0x000fe20000000800 */
[----:B------:R-:W-:Y:S01]  /*6db0*/  @!PT LDS RZ, [RZ] ;  /* 0x00000000fffff984 */ /* 0x000fe20000000800 */
[----:B------:R-:W-:Y:S01]  /*6dc0*/  @!PT LDS RZ, [RZ] ;  /* 0x00000000fffff984 */ /* 0x000fe20000000800 */
[----:B------:R2:W-:Y:S07]  /*6dd0*/  MEMBAR.ALL.CTA ;  /* 0x0000000000007992 */ /* 0x0005ee0000008000 */
[----:B--2---:R-:W2:Y:S02]  /*6de0*/  FENCE.VIEW.ASYNC.S ;  /* 0x00000000000073c6 */ /* 0x004ea40000000000 */
[----:B--2---:R-:W-:Y:S06]  /*6df0*/  BAR.SYNC.DEFER_BLOCKING 0x1, 0x80 ;  /* 0x0042000000007b1d */ /* 0x004fec0000010000 */
[----:B------:R-:W-:Y:S05]  /*6e00*/  @P0 BRA `(.L_x_101) ;  /* 0x0000000000280947 */ /* 0x000fea0003800000 */
[----:B------:R-:W-:Y:S02]  /*6e10*/  UIADD3 UR4, UPT, UPT, UR49, 0x8200, URZ ;  /* 0x0000820031047890 */ /* 0x000fe4000fffe0ff */
[----:B------:R-:W-:Y:S01]  /*6e20*/  UIADD3 UR6, UP0, UPT, UR52, 0x680, URZ ;  /* 0x0000068034067890 */ /* 0x000fe2000ff1e0ff */
[----:B------:R-:W-:Y:S03]  /*6e30*/  UMOV UR43, UR36 ;  /* 0x00000024002b7c82 */ /* 0x000fe60008000000 */
[----:B------:R-:W-:Y:S01]  /*6e40*/  MOV R188, UR4 ;  /* 0x0000000400bc7c02 */ /* 0x000fe20008000f00 */
[----:B------:R-:W-:Y:S03]  /*6e50*/  UIADD3.X UR7, UPT, UPT, URZ, UR53, URZ, UP0, !UPT ;  /* 0x00000035ff077290 */ /* 0x000fe600087fe4ff */
[----:B------:R-:W-:Y:S11]  /*6e60*/  R2UR UR40, R188 ;  /* 0x00000000bc2872ca */ /* 0x000ff600000e0000 */
[----:B------:R-:W-:Y:S02]  /*6e70*/  @!UPT UIADD3 URZ, UPT, UPT, URZ, URZ, URZ ;  /* 0x000000fffffff290 */ /* 0x000fe4000fffe0ff */
[----:B------:R2:W-:Y:S01]  /*6e80*/  UTMASTG.3D [UR40], [UR6] ;  /* 0x00000028060073b5 */ /* 0x0005e20008010000 */
[----:B------:R0:W-:Y:S01]  /*6e90*/  UTMACMDFLUSH ;  /* 0x00000000000079b7 */ /* 0x0001e20000000000 */
[----:B--2---:R-:W-:Y:S04]  /*6ea0*/  DEPBAR.LE SB0, 0x1 ;  /* 0x000080400000791a */ /* 0x004fe80000000000 */
.L_x_101:
[----:B------:R-:W-:Y:S05]  /*6eb0*/  BSYNC.RECONVERGENT B0 ;  /* 0x0000000000007941 */ /* 0x000fea0003800200 */
.L_x_100:
[----:B------:R-:W-:Y:S06]  /*6ec0*/  BAR.SYNC.DEFER_BLOCKING 0x1, 0x80 ;  /* 0x0042000000007b1d */ /* 0x000fec0000010000 */
[----:B------:R-:W2:Y:S01]  /*6ed0*/  @P6 SYNCS.PHASECHK.TRANS64.TRYWAIT P0, [R204+URZ+0x70], R221 ;  /* 0x000070ddcc0065a7 */ /* 0x000ea200080011ff */
[----:B------:R-:W-:Y:S01]  /*6ee0*/  BSSY B1, `(.L_x_102) ;  /* 0x0000023000017945 */ /* 0x000fe20003800000 */
[----:B--2---:R-:W-:Y:S03]  /*6ef0*/  @P6 SEL R196, RZ, 0x1, !P0 ;  /* 0x00000001ffc46807 */ /* 0x004fe60004000000 */
[----:B------:R-:W-:Y:S05]  /*6f00*/  @!P6 BRA `(.L_x_103) ;  /* 0x000000000080e947 */ /* 0x000fea0003800000 */
[----:B------:R-:W-:Y:S01]  /*6f10*/  ISETP.NE.AND P1, PT, R197, RZ, PT ;  /* 0x000000ffc500720c */ /* 0x000fe20003f25270 */
[----:B------:R-:W-:Y:S01]  /*6f20*/  BSSY B0, `(.L_x_104) ;  /* 0x000000a000007945 */ /* 0x000fe20003800000 */
[----:B------:R-:W-:Y:S11]  /*6f30*/  ISETP.NE.AND P0, PT, R196, RZ, PT ;  /* 0x000000ffc400720c */ /* 0x000ff60003f05270 */
[----:B------:R-:W-:Y:S04]  /*6f40*/  @P1 IMAD R0, R181, 0x2000, R186 ;  /* 0x00002000b5001824 */ /* 0x000fe800078e02ba */
[C---:B------:R-:W-:Y:S01]  /*6f50*/  @P1 IMAD.IADD R6, R0.reuse, 0x1, R199 ;  /* 0x0000000100061824 */ /* 0x040fe200078e02c7 */
[----:B------:R-:W-:Y:S03]  /*6f60*/  @P1 IADD3 R4, PT, PT, R0, R207, RZ ;  /* 0x000000cf00041210 */ /* 0x000fe60007ffe0ff */
[----:B------:R-:W-:Y:S01]  /*6f70*/  @P1 IMAD.IADD R2, R205, 0x1, R6 ;  /* 0x00000001cd021824 */ /* 0x000fe200078e0206 */
[----:B------:R-:W-:Y:S06]  /*6f80*/  @P0 BRA `(.L_x_105) ;  /* 0x00000000000c0947 */ /* 0x000fec0003800000 */
[----:B------:R-:W-:Y:S04]  /*6f90*/  SHF.L.U32 R3, R180, 0x1f, RZ ;  /* 0x0000001fb4037819 */ /* 0x000fe800000006ff */
[----:B------:R-:W2:Y:S02]  /*6fa0*/  SYNCS.PHASECHK.TRANS64.TRYWAIT P0, [R204+URZ+0x70], R3 ;  /* 0x00007003cc0075a7 */ /* 0x000ea400080011ff */
[----:B--2---:R-:W-:Y:S05]  /*6fb0*/  @!P0 BRA `(.L_x_106) ;  /* 0x0000004c00148947 */ /* 0x004fea0003800000 */
.L_x_105:
[----:B------:R-:W-:Y:S05]  /*6fc0*/  BSYNC B0 ;  /* 0x0000000000007941 */ /* 0x000fea0003800000 */
.L_x_104:
[----:B------:R-:W-:Y:S01]  /*6fd0*/  ISETP.NE.AND P0, PT, R197, RZ, PT ;  /* 0x000000ffc500720c */ /* 0x000fe20003f05270 */
[----:B--2---:R-:W-:Y:S02]  /*6fe0*/  VIADD R204, R204, 0x90 ;  /* 0x00000090cccc7836 */ /* 0x004fe40000000000 */
[----:B------:R-:W-:Y:S02]  /*6ff0*/  IMAD.U32 R3, RZ, RZ, UR37 ;  /* 0x00000025ff037e24 */ /* 0x000fe4000f8e00ff */
[----:B------:R-:W-:Y:S03]  /*7000*/  VIADD R181, R181, 0x1 ;  /* 0x00000001b5b57836 */ /* 0x000fe60000000000 */
[----:B------:R-:W-:Y:S05]  /*7010*/  PRMT R3, R3, 0x654, R204 ;  /* 0x0000065403037816 */ /* 0x000fea00000000cc */
[----:B------:R2:W3:Y:S04]  /*7020*/  @P0 LDS.128 R148, [R0] ;  /* 0x0000000000940984 */ /* 0x0004e80000000c00 */
[----:B------:R2:W4:Y:S04]  /*7030*/  @P0 LDS.128 R156, [R4+0x20] ;  /* 0x00002000049c0984 */ /* 0x0005280000000c00 */
        /* <DEDUP_REMOVED lines=9> */
[----:B------:R-:W-:Y:S01]  /*70d0*/  SEL R181, R181, RZ, P0 ;  /* 0x000000ffb5b57207 */ /* 0x000fe20000000000 */
[----:B-----5:R5:W-:Y:S02]  /*70e0*/  SYNCS.ARRIVE.TRANS64.RED.A1T0 RZ, [R3+URZ], RZ ;  /* 0x000000ff03ff79a7 */ /* 0x020be400081004ff */
[----:B-----5:R-:W-:Y:S04]  /*70f0*/  SEL R3, RZ, 0x1, P0 ;  /* 0x00000001ff037807 */ /* 0x020fe80000000000 */
[----:B--234-:R-:W-:Y:S02]  /*7100*/  LOP3.LUT R180, R180, R3, RZ, 0x3c, !PT ;  /* 0x00000003b4b47212 */ /* 0x01cfe400078e3cff */
.L_x_103:
[----:B------:R-:W-:Y:S05]  /*7110*/  BSYNC B1 ;  /* 0x0000000000017941 */ /* 0x000fea0003800000 */
.L_x_102:
[----:B------:R-:W-:Y:S01]  /*7120*/  VIADD R0, R80, 0x40 ;  /* 0x0000004050007836 */ /* 0x000fe20000000000 */
[----:B------:R-:W-:Y:S04]  /*7130*/  BSSY.RECONVERGENT B6, `(.L_x_107) ;  /* 0x0000015000067945 */ /* 0x000fe80003800200 */
[----:B------:R-:W-:Y:S04]  /*7140*/  SHF.R.U32.HI R0, RZ, 0x15, R0 ;  /* 0x00000015ff007819 */ /* 0x000fe80000011600 */
[----:B------:R-:W-:Y:S11]  /*7150*/  LOP3.LUT P0, RZ, R0, 0x3, R173, 0x48, !PT ;  /* 0x0000000300ff7812 */ /* 0x000ff600078048ad */
[----:B------:R-:W-:Y:S02]  /*7160*/  @!UPT UIADD3 URZ, UPT, UPT, URZ, URZ, URZ ;  /* 0x000000fffffff290 */ /* 0x000fe4000fffe0ff */
[----:B------:R-:W-:Y:S05]  /*7170*/  @!P0 BRA `(.L_x_108) ;  /* 0x0000000000408947 */ /* 0x000fea0003800000 */
[----:B------:R-:W2:Y:S01]  /*7180*/  LDCU.64 UR8, c[0x4][0x78] ;  /* 0x01000f00ff0877ac */ /* 0x000ea20008000a00 */
[----:B------:R-:W-:Y:S01]  /*7190*/  MOV R3, 0x0 ;  /* 0x0000000000037802 */ /* 0x000fe20000000f00 */
[----:B------:R-:W-:Y:S02]  /*71a0*/  HFMA2 R12, -RZ, RZ, 0, 5.9604644775390625e-08 ;  /* 0x00000001ff0c7431 */ /* 0x000fe400000001ff */
[----:B------:R-:W-:Y:S02]  /*71b0*/  IMAD.MOV.U32 R8, RZ, RZ, 0x192 ;  /* 0x00000192ff087424 */ /* 0x000fe400078e00ff */
[----:B------:R-:W-:Y:S01]  /*71c0*/  IMAD.MOV.U32 R13, RZ, RZ, RZ ;  /* 0x000000ffff0d7224 */ /* 0x000fe200078e00ff */
[----:B------:R-:W3:Y:S01]  /*71d0*/  LDCU.64 UR6, c[0x4][0x80] ;  /* 0x01001000ff0677ac */ /* 0x000ee20008000a00 */
[----:B------:R-:W4:Y:S01]  /*71e0*/  LDC.64 R2, c[0x4][R3] ;  /* 0x0100000003027b82 */ /* 0x000f220000000a00 */
[----:B------:R-:W5:Y:S01]  /*71f0*/  LDCU.64 UR4, c[0x4][0x18] ;  /* 0x01000300ff0477ac */ /* 0x000f620008000a00 */
[----:B--2---:R-:W-:Y:S01]  /*7200*/  MOV R5, UR9 ;  /* 0x0000000900057c02 */ /* 0x004fe20008000f00 */
[----:B------:R-:W-:Y:S01]  /*7210*/  IMAD.U32 R4, RZ, RZ, UR8 ;  /* 0x00000008ff047e24 */ /* 0x000fe2000f8e00ff */
[----:B---3--:R-:W-:Y:S01]  /*7220*/  MOV R7, UR7 ;  /* 0x0000000700077c02 */ /* 0x008fe20008000f00 */
[----:B------:R-:W-:Y:S01]  /*7230*/  IMAD.U32 R6, RZ, RZ, UR6 ;  /* 0x00000006ff067e24 */ /* 0x000fe2000f8e00ff */
[----:B-----5:R-:W-:Y:S01]  /*7240*/  MOV R11, UR5 ;  /* 0x00000005000b7c02 */ /* 0x020fe20008000f00 */
[----:B------:R-:W-:Y:S02]  /*7250*/  IMAD.U32 R10, RZ, RZ, UR4 ;  /* 0x00000004ff0a7e24 */ /* 0x000fe4000f8e00ff */
[----:B------:R-:W-:Y:S07]  /*7260*/  LEPC R20, `(.L_x_108) ;  /* 0x000000001014794e */ /* 0x000fee0000000000 */
[----:B-1--4-:R-:W-:Y:S05]  /*7270*/  CALL.ABS.NOINC R2 ;  /* 0x0000000002007343 */ /* 0x012fea0003c00000 */
.L_x_108:
[----:B------:R-:W-:Y:S05]  /*7280*/  BSYNC.RECONVERGENT B6 ;  /* 0x0000000000067941 */ /* 0x000fea0003800200 */
.L_x_107:
[----:B------:R-:W-:Y:S01]  /*7290*/  F2FP.F16.E5M2.UNPACK_B R4, R149 ;  /* 0x00000095ff04723e */ /* 0x000fe200020004ff */
[----:B------:R-:W-:Y:S05]  /*72a0*/  WARPSYNC.ALL ;  /* 0x0000000000007948 */ /* 0x000fea0003800000 */
[----:B------:R-:W-:Y:S01]  /*72b0*/  R2UR UR4, R80 ;  /* 0x00000000500472ca */ /* 0x000fe200000e0000 */
[--C-:B------:R-:W-:Y:S01]  /*72c0*/  HADD2.F32 R88, -RZ, R4.reuse.H0_H0 ;  /* 0x20000004ff587230 */ /* 0x100fe20000004100 */
[-C--:B------:R-:W-:Y:S01]  /*72d0*/  F2FP.F16.E5M2.UNPACK_B R0, R148.reuse ;  /* 0x00000094ff00723e */ /* 0x080fe200020004ff */
[----:B------:R-:W-:Y:S01]  /*72e0*/  HADD2.F32 R83, -RZ, R4.H1_H1 ;  /* 0x30000004ff537230 */ /* 0x000fe20000004100 */
[----:B------:R-:W-:Y:S01]  /*72f0*/  F2FP.F16.E5M2.UNPACK_B R4, R151 ;  /* 0x00000097ff04723e */ /* 0x000fe200020004ff */
[----:B------:R-:W-:Y:S01]  /*7300*/  BSSY.RECONVERGENT B0, `(.L_x_109) ;  /* 0x0000116000007945 */ /* 0x000fe20003800200 */
[----:B------:R-:W-:Y:S01]  /*7310*/  F2FP.F16.E5M2.UNPACK_B R3, R148.H1 ;  /* 0x00000094ff03723e */ /* 0x000fe200030004ff */
[--C-:B------:R-:W-:Y:S01]  /*7320*/  HADD2.F32 R2, -RZ, R0.reuse.H0_H0 ;  /* 0x20000000ff027230 */ /* 0x100fe20000004100 */
[----:B-1----:R-:W-:Y:S01]  /*7330*/  F2FP.F16.E5M2.UNPACK_B R135, R162 ;  /* 0x000000a2ff87723e */ /* 0x002fe200020004ff */
[----:B------:R-:W-:Y:S01]  /*7340*/  HADD2.F32 R82, -RZ, R0.H1_H1 ;  /* 0x30000000ff527230 */ /* 0x000fe20000004100 */
[----:B------:R-:W-:Y:S01]  /*7350*/  F2FP.F16.E5M2.UNPACK_B R0, R149.H1 ;  /* 0x00000095ff00723e */ /* 0x000fe200030004ff */
[--C-:B------:R-:W-:Y:S01]  /*7360*/  HADD2.F32 R84, -RZ, R3.reuse.H0_H0 ;  /* 0x20000003ff547230 */ /* 0x100fe20000004100 */
[----:B------:R-:W-:Y:S01]  /*7370*/  F2FP.F16.E5M2.UNPACK_B R125, R159.H1 ;  /* 0x0000009fff7d723e */ /* 0x000fe200030004ff */
[----:B------:R-:W-:Y:S01]  /*7380*/  HADD2.F32 R86, -RZ, R3.H1_H1 ;  /* 0x30000003ff567230 */ /* 0x000fe20000004100 */
[-C--:B------:R-:W-:Y:S01]  /*7390*/  F2FP.F16.E5M2.UNPACK_B R3, R150.reuse ;  /* 0x00000096ff03723e */ /* 0x080fe200020004ff */
[--C-:B------:R-:W-:Y:S01]  /*73a0*/  HADD2.F32 R90, -RZ, R0.reuse.H0_H0 ;  /* 0x20000000ff5a7230 */ /* 0x100fe20000004100 */
[----:B------:R-:W-:Y:S01]  /*73b0*/  ISETP.NE.AND P0, PT, R189, RZ, PT ;  /* 0x000000ffbd00720c */ /* 0x000fe20003f05270 */
[----:B------:R-:W-:Y:S01]  /*73c0*/  HADD2.F32 R85, -RZ, R0.H1_H1 ;  /* 0x30000000ff557230 */ /* 0x000fe20000004100 */
[----:B------:R-:W-:Y:S01]  /*73d0*/  F2FP.F16.E5M2.UNPACK_B R0, R150.H1 ;  /* 0x00000096ff00723e */ /* 0x000fe200030004ff */
[--C-:B------:R-:W-:Y:S01]  /*73e0*/  HADD2.F32 R92, -RZ, R3.reuse.H0_H0 ;  /* 0x20000003ff5c7230 */ /* 0x100fe20000004100 */
[----:B------:R-:W-:Y:S01]  /*73f0*/  ISETP.NE.AND P6, PT, R198, RZ, PT ;  /* 0x000000ffc600720c */ /* 0x000fe20003fc5270 */
[----:B------:R-:W-:Y:S01]  /*7400*/  HADD2.F32 R87, -RZ, R3.H1_H1 ;  /* 0x30000003ff577230 */ /* 0x000fe20000004100 */
[----:B------:R-:W-:Y:S01]  /*7410*/  F2FP.F16.E5M2.UNPACK_B R3, R151.H1 ;  /* 0x00000097ff03723e */ /* 0x000fe200030004ff */
[--C-:B------:R-:W-:Y:S02]  /*7420*/  HADD2.F32 R94, -RZ, R0.reuse.H0_H0 ;  /* 0x20000000ff5e7230 */ /* 0x100fe40000004100 */
[----:B------:R-:W-:Y:S01]  /*7430*/  HADD2.F32 R89, -RZ, R0.H1_H1 ;  /* 0x30000000ff597230 */ /* 0x000fe20000004100 */
[-C--:B------:R-:W-:Y:S01]  /*7440*/  F2FP.F16.E5M2.UNPACK_B R0, R152.reuse ;  /* 0x00000098ff00723e */ /* 0x080fe200020004ff */
[--C-:B------:R-:W-:Y:S02]  /*7450*/  HADD2.F32 R96, -RZ, R4.reuse.H0_H0 ;  /* 0x20000004ff607230 */ /* 0x100fe40000004100 */
[----:B------:R-:W-:Y:S01]  /*7460*/  HADD2.F32 R91, -RZ, R4.H1_H1 ;  /* 0x30000004ff5b7230 */ /* 0x000fe20000004100 */
[-C--:B------:R-:W-:Y:S01]  /*7470*/  F2FP.F16.E5M2.UNPACK_B R4, R153.reuse ;  /* 0x00000099ff04723e */ /* 0x080fe200020004ff */
[--C-:B------:R-:W-:Y:S02]  /*7480*/  HADD2.F32 R100, -RZ, R0.reuse.H0_H0 ;  /* 0x20000000ff647230 */ /* 0x100fe40000004100 */
[----:B------:R-:W-:Y:S01]  /*7490*/  HADD2.F32 R95, -RZ, R0.H1_H1 ;  /* 0x30000000ff5f7230 */ /* 0x000fe20000004100 */
[----:B------:R-:W-:Y:S01]  /*74a0*/  F2FP.F16.E5M2.UNPACK_B R0, R153.H1 ;  /* 0x00000099ff00723e */ /* 0x000fe200030004ff */
[--C-:B------:R-:W-:Y:S02]  /*74b0*/  HADD2.F32 R98, -RZ, R3.reuse.H0_H0 ;  /* 0x20000003ff627230 */ /* 0x100fe40000004100 */
[----:B------:R-:W-:Y:S01]  /*74c0*/  HADD2.F32 R93, -RZ, R3.H1_H1 ;  /* 0x30000003ff5d7230 */ /* 0x000fe20000004100 */
[----:B------:R-:W-:Y:S01]  /*74d0*/  F2FP.F16.E5M2.UNPACK_B R3, R152.H1 ;  /* 0x00000098ff03723e */ /* 0x000fe200030004ff */
[--C-:B------:R-:W-:Y:S02]  /*74e0*/  HADD2.F32 R106, -RZ, R0.reuse.H0_H0 ;  /* 0x20000000ff6a7230 */ /* 0x100fe40000004100 */
[----:B------:R-:W-:Y:S01]  /*74f0*/  HADD2.F32 R101, -RZ, R0.H1_H1 ;  /* 0x30000000ff657230 */ /* 0x000fe20000004100 */
[-C--:B------:R-:W-:Y:S01]  /*7500*/  F2FP.F16.E5M2.UNPACK_B R0, R154.reuse.H1 ;  /* 0x0000009aff00723e */ /* 0x080fe200030004ff */
[--C-:B------:R-:W-:Y:S02]  /*7510*/  HADD2.F32 R104, -RZ, R4.reuse.H0_H0 ;  /* 0x20000004ff687230 */ /* 0x100fe40000004100 */
[----:B------:R-:W-:Y:S01]  /*7520*/  HADD2.F32 R99, -RZ, R4.H1_H1 ;  /* 0x30000004ff637230 */ /* 0x000fe20000004100 */
[----:B------:R-:W-:Y:S01]  /*7530*/  F2FP.F16.E5M2.UNPACK_B R4, R155 ;  /* 0x0000009bff04723e */ /* 0x000fe200020004ff */
[--C-:B------:R-:W-:Y:S02]  /*7540*/  HADD2.F32 R102, -RZ, R3.reuse.H0_H0 ;  /* 0x20000003ff667230 */ /* 0x100fe40000004100 */
[----:B------:R-:W-:Y:S01]  /*7550*/  HADD2.F32 R97, -RZ, R3.H1_H1 ;  /* 0x30000003ff617230 */ /* 0x000fe20000004100 */
[----:B------:R-:W-:Y:S01]  /*7560*/  F2FP.F16.E5M2.UNPACK_B R3, R154 ;  /* 0x0000009aff03723e */ /* 0x000fe200020004ff */
[--C-:B------:R-:W-:Y:S02]  /*7570*/  HADD2.F32 R110, -RZ, R0.reuse.H0_H0 ;  /* 0x20000000ff6e7230 */ /* 0x100fe40000004100 */
[----:B------:R-:W-:Y:S01]  /*7580*/  HADD2.F32 R105, -RZ, R0.H1_H1 ;  /* 0x30000000ff697230 */ /* 0x000fe20000004100 */
[-C--:B------:R-:W-:Y:S01]  /*7590*/  F2FP.F16.E5M2.UNPACK_B R0, R156.reuse ;  /* 0x0000009cff00723e */ /* 0x080fe200020004ff */
[--C-:B------:R-:W-:Y:S02]  /*75a0*/  HADD2.F32 R112, -RZ, R4.reuse.H0_H0 ;  /* 0x20000004ff707230 */ /* 0x100fe40000004100 */
[----:B------:R-:W-:Y:S01]  /*75b0*/  HADD2.F32 R107, -RZ, R4.H1_H1 ;  /* 0x30000004ff6b7230 */ /* 0x000fe20000004100 */
[----:B------:R-:W-:Y:S01]  /*75c0*/  F2FP.F16.E5M2.UNPACK_B R4, R157 ;  /* 0x0000009dff04723e */ /* 0x000fe200020004ff */
[--C-:B------:R-:W-:Y:S02]  /*75d0*/  HADD2.F32 R108, -RZ, R3.reuse.H0_H0 ;  /* 0x20000003ff6c7230 */ /* 0x100fe40000004100 */
[----:B------:R-:W-:Y:S01]  /*75e0*/  HADD2.F32 R103, -RZ, R3.H1_H1 ;  /* 0x30000003ff677230 */ /* 0x000fe20000004100 */
[----:B------:R-:W-:Y:S01]  /*75f0*/  F2FP.F16.E5M2.UNPACK_B R3, R155.H1 ;  /* 0x0000009bff03723e */ /* 0x000fe200030004ff */
[--C-:B------:R-:W-:Y:S02]  /*7600*/  HADD2.F32 R116, -RZ, R0.reuse.H0_H0 ;  /* 0x20000000ff747230 */ /* 0x100fe40000004100 */
[----:B------:R-:W-:Y:S01]  /*7610*/  HADD2.F32 R111, -RZ, R0.H1_H1 ;  /* 0x30000000ff6f7230 */ /* 0x000fe20000004100 */
[----:B------:R-:W-:Y:S01]  /*7620*/  F2FP.F16.E5M2.UNPACK_B R0, R156.H1 ;  /* 0x0000009cff00723e */ /* 0x000fe200030004ff */
[--C-:B------:R-:W-:Y:S02]  /*7630*/  HADD2.F32 R120, -RZ, R4.reuse.H0_H0 ;  /* 0x20000004ff787230 */ /* 0x100fe40000004100 */
[----:B------:R-:W-:Y:S02]  /*7640*/  HADD2.F32 R115, -RZ, R4.H1_H1 ;  /* 0x30000004ff737230 */ /* 0x000fe40000004100 */
[--C-:B------:R-:W-:Y:S01]  /*7650*/  HADD2.F32 R114, -RZ, R3.reuse.H0_H0 ;  /* 0x20000003ff727230 */ /* 0x100fe20000004100 */
[----:B------:R-:W1:Y:S01]  /*7660*/  LDTM.x64 R4, tmem[UR4+0x40] ;  /* 0x00004004000479ee */ /* 0x000e620008340000 */
[----:B------:R-:W-:Y:S01]  /*7670*/  HADD2.F32 R109, -RZ, R3.H1_H1 ;  /* 0x30000003ff6d7230 */ /* 0x000fe20000004100 */
[----:B------:R-:W-:Y:S01]  /*7680*/  F2FP.F16.E5M2.UNPACK_B R3, R157.H1 ;  /* 0x0000009dff03723e */ /* 0x000fe200030004ff */
        /* <DEDUP_REMOVED lines=14> */
[----:B------:R-:W-:Y:S01]  /*7770*/  F2FP.F16.E5M2.UNPACK_B R0, R160.H1 ;  /* 0x000000a0ff00723e */ /* 0x000fe200030004ff */
[--C-:B------:R-:W-:Y:S02]  /*7780*/  HADD2.F32 R132, -RZ, R3.reuse.H0_H0 ;  /* 0x20000003ff847230 */ /* 0x100fe40000004100 */
[C---:B-1----:R-:W-:Y:S01]  /*7790*/  FMUL R7, R78.reuse, R7 ;  /* 0x000000074e077220 */ /* 0x042fe20000400000 */
        /* <DEDUP_REMOVED lines=10> */
[C---:B------:R-:W-:Y:S01]  /*7840*/  FMUL R0, R78.reuse, R4 ;  /* 0x000000044e007220 */ /* 0x040fe20000400000 */
[--C-:B------:R-:W-:Y:S01]  /*7850*/  HADD2.F32 R140, -RZ, R135.reuse.H0_H0 ;  /* 0x20000087ff8c7230 */ /* 0x100fe20000004100 */
[----:B------:R-:W-:Y:S01]  /*7860*/  F2FP.F16.E5M2.UNPACK_B R4, R163 ;  /* 0x000000a3ff04723e */ /* 0x000fe200020004ff */
[----:B------:R-:W-:Y:S02]  /*7870*/  HADD2.F32 R135, -RZ, R135.H1_H1 ;  /* 0x30000087ff877230 */ /* 0x000fe40000004100 */
[C---:B------:R-:W-:Y:S01]  /*7880*/  FFMA R0, R81.reuse, R2, R0 ;  /* 0x0000000251007223 */ /* 0x040fe20000000000 */
[C---:B------:R-:W-:Y:S01]  /*7890*/  FMUL R2, R78.reuse, R5 ;  /* 0x000000054e027220 */ /* 0x040fe20000400000 */
[--C-:B------:R-:W-:Y:S01]  /*78a0*/  HADD2.F32 R142, -RZ, R3.reuse.H0_H0 ;  /* 0x20000003ff8e7230 */ /* 0x100fe20000004100 */
[----:B------:R-:W-:Y:S01]  /*78b0*/  F2FP.F16.E5M2.UNPACK_B R5, R163.H1 ;  /* 0x000000a3ff05723e */ /* 0x000fe200030004ff */
[----:B------:R-:W-:Y:S02]  /*78c0*/  HADD2.F32 R137, -RZ, R3.H1_H1 ;  /* 0x30000003ff897230 */ /* 0x000fe40000004100 */
[C---:B------:R-:W-:Y:S01]  /*78d0*/  FFMA R2, R81.reuse, R82, R2 ;  /* 0x0000005251027223 */ /* 0x040fe20000000002 */
[--C-:B------:R-:W-:Y:S02]  /*78e0*/  HADD2.F32 R82, -RZ, R4.reuse.H0_H0 ;  /* 0x20000004ff527230 */ /* 0x100fe40000004100 */
[C---:B------:R-:W-:Y:S01]  /*78f0*/  FMUL R3, R78.reuse, R6 ;  /* 0x000000064e037220 */ /* 0x040fe20000400000 */
[----:B------:R-:W-:Y:S02]  /*7900*/  HADD2.F32 R139, -RZ, R4.H1_H1 ;  /* 0x30000004ff8b7230 */ /* 0x000fe40000004100 */
[C---:B------:R-:W-:Y:S01]  /*7910*/  FMUL R4, R78.reuse, R9 ;  /* 0x000000094e047220 */ /* 0x040fe20000400000 */
[--C-:B------:R-:W-:Y:S02]  /*7920*/  HADD2.F32 R141, -RZ, R5.reuse.H1_H1 ;  /* 0x30000005ff8d7230 */ /* 0x100fe40000004100 */
[C---:B------:R-:W-:Y:S01]  /*7930*/  FFMA R3, R81.reuse, R84, R3 ;  /* 0x0000005451037223 */ /* 0x040fe20000000003 */
[----:B------:R-:W-:Y:S01]  /*7940*/  FFMA R7, R81, R86, R7 ;  /* 0x0000005651077223 */ /* 0x000fe20000000007 */
[----:B------:R-:W-:Y:S02]  /*7950*/  HADD2.F32 R84, -RZ, R5.H0_H0 ;  /* 0x20000005ff547230 */ /* 0x000fe40000004100 */
[C---:B------:R-:W-:Y:S01]  /*7960*/  FMUL R5, R78.reuse, R10 ;  /* 0x0000000a4e057220 */ /* 0x040fe20000400000 */
[C---:B------:R-:W-:Y:S01]  /*7970*/  FMUL R6, R78.reuse, R11 ;  /* 0x0000000b4e067220 */ /* 0x040fe20000400000 */
[C---:B------:R-:W-:Y:S01]  /*7980*/  FMUL R11, R78.reuse, R16 ;  /* 0x000000104e0b7220 */ /* 0x040fe20000400000 */
[----:B------:R-:W-:Y:S01]  /*7990*/  F2FP.SATFINITE.E5M2.F32.PACK_AB_MERGE_C R143, R7, R3, RZ ;  /* 0x00000003078f723e */ /* 0x000fe200048060ff */
[C---:B------:R-:W-:Y:S01]  /*79a0*/  FMUL R3, R78.reuse, R8 ;  /* 0x000000084e037220 */ /* 0x040fe20000400000 */
[C---:B------:R-:W-:Y:S01]  /*79b0*/  FMUL R7, R78.reuse, R12 ;  /* 0x0000000c4e077220 */ /* 0x040fe20000400000 */
[C---:B------:R-:W-:Y:S01]  /*79c0*/  FMUL R8, R78.reuse, R13 ;  /* 0x0000000d4e087220 */ /* 0x040fe20000400000 */
[C---:B------:R-:W-:Y:S01]  /*79d0*/  FMUL R12, R78.reuse, R17 ;  /* 0x000000114e0c7220 */ /* 0x040fe20000400000 */
[C---:B------:R-:W-:Y:S01]  /*79e0*/  FFMA R3, R81.reuse, R88, R3 ;  /* 0x0000005851037223 */ /* 0x040fe20000000003 */
[C---:B------:R-:W-:Y:S01]  /*79f0*/  FFMA R4, R81.reuse, R83, R4 ;  /* 0x0000005351047223 */ /* 0x040fe20000000004 */
[C---:B------:R-:W-:Y:S01]  /*7a00*/  FFMA R5, R81.reuse, R90, R5 ;  /* 0x0000005a51057223 */ /* 0x040fe20000000005 */
[C---:B------:R-:W-:Y:S01]  /*7a10*/  FFMA R6, R81.reuse, R85, R6 ;  /* 0x0000005551067223 */ /* 0x040fe20000000006 */
[C---:B------:R-:W-:Y:S01]  /*7a20*/  FFMA R7, R81.reuse, R92, R7 ;  /* 0x0000005c51077223 */ /* 0x040fe20000000007 */
[C---:B------:R-:W-:Y:S01]  /*7a30*/  FFMA R8, R81.reuse, R87, R8 ;  /* 0x0000005751087223 */ /* 0x040fe20000000008 */
[C---:B------:R-:W-:Y:S01]  /*7a40*/  FMUL R16, R78.reuse, R21 ;  /* 0x000000154e107220 */ /* 0x040fe20000400000 */
[----:B------:R-:W-:Y:S01]  /*7a50*/  FMUL R9, R78, R14 ;  /* 0x0000000e4e097220 */ /* 0x000fe20000400000 */
[----:B------:R-:W-:Y:S01]  /*7a60*/  F2FP.SATFINITE.E5M2.F32.PACK_AB_MERGE_C R5, R6, R5, RZ ;  /* 0x000000050605723e */ /* 0x000fe200048060ff */
[C---:B------:R-:W-:Y:S01]  /*7a70*/  FMUL R10, R78.reuse, R15 ;  /* 0x0000000f4e0a7220 */ /* 0x040fe20000400000 */
[C---:B------:R-:W-:Y:S01]  /*7a80*/  FMUL R15, R78.reuse, R20 ;  /* 0x000000144e0f7220 */ /* 0x040fe20000400000 */
[C---:B------:R-:W-:Y:S01]  /*7a90*/  FFMA R9, R81.reuse, R94, R9 ;  /* 0x0000005e51097223 */ /* 0x040fe20000000009 */
[C---:B------:R-:W-:Y:S01]  /*7aa0*/  FMUL R20, R78.reuse, R25 ;  /* 0x000000194e147220 */ /* 0x040fe20000400000 */
[C---:B------:R-:W-:Y:S01]  /*7ab0*/  FFMA R10, R81.reuse, R89, R10 ;  /* 0x00000059510a7223 */ /* 0x040fe2000000000a */
[C---:B------:R-:W-:Y:S01]  /*7ac0*/  FFMA R11, R81.reuse, R96, R11 ;  /* 0x00000060510b7223 */ /* 0x040fe2000000000b */
[C---:B------:R-:W-:Y:S01]  /*7ad0*/  FFMA R12, R81.reuse, R91, R12 ;  /* 0x0000005b510c7223 */ /* 0x040fe2000000000c */
[C---:B------:R-:W-:Y:S01]  /*7ae0*/  FMUL R13, R78.reuse, R18 ;  /* 0x000000124e0d7220 */ /* 0x040fe20000400000 */
[----:B------:R-:W-:Y:S01]  /*7af0*/  FMUL R14, R78, R19 ;  /* 0x000000134e0e7220 */ /* 0x000fe20000400000 */
[----:B------:R-:W-:Y:S01]  /*7b00*/  F2FP.SATFINITE.E5M2.F32.PACK_AB_MERGE_C R9, R10, R9, RZ ;  /* 0x000000090a09723e */ /* 0x000fe200048060ff */
[C---:B------:R-:W-:Y:S01]  /*7b10*/  FMUL R19, R78.reuse, R24 ;  /* 0x000000184e137220 */ /* 0x040fe20000400000 */
        /* <DEDUP_REMOVED lines=17> */
[----:B------:R-:W-:Y:S01]  /*7c30*/  FMUL R27, R78, R32 ;  /* 0x000000204e1b7220 */ /* 0x000fe20000400000 */
[C---:B------:R-:W-:Y:S01]  /*7c40*/  FFMA R21, R81.reuse, R106, R21 ;  /* 0x0000006a51157223 */ /* 0x040fe20000000015 */
[C---:B------:R-:W-:Y:S01]  /*7c50*/  FFMA R22, R81.reuse, R101, R22 ;  /* 0x0000006551167223 */ /* 0x040fe20000000016 */
[----:B------:R-:W-:Y:S01]  /*7c60*/  F2FP.SATFINITE.E5M2.F32.PACK_AB_MERGE_C R16, R16, R15, R17 ;  /* 0x0000000f1010723e */ /* 0x000fe20004806011 */
[C---:B------:R-:W-:Y:S01]  /*7c70*/  FFMA R23, R81.reuse, R108, R23 ;  /* 0x0000006c51177223 */ /* 0x040fe20000000017 */
[C---:B------:R-:W-:Y:S01]  /*7c80*/  FFMA R24, R81.reuse, R103, R24 ;  /* 0x0000006751187223 */ /* 0x040fe20000000018 */
[----:B------:R-:W-:Y:S01]  /*7c90*/  FMUL R32, R78, R37 ;  /* 0x000000254e207220 */ /* 0x000fe20000400000 */
[----:B------:R-:W-:Y:S01]  /*7ca0*/  F2FP.SATFINITE.E5M2.F32.PACK_AB_MERGE_C R21, R22, R21, RZ ;  /* 0x000000151615723e */ /* 0x000fe200048060ff */
[C---:B------:R-:W-:Y:S01]  /*7cb0*/  FMUL R25, R78.reuse, R30 ;  /* 0x0000001e4e197220 */ /* 0x040fe20000400000 */
[C---:B------:R-:W-:Y:S01]  /*7cc0*/  FMUL R26, R78.reuse, R31 ;  /* 0x0000001f4e1a7220 */ /* 0x040fe20000400000 */
[----:B------:R-:W-:Y:S01]  /*7cd0*/  FMUL R31, R78, R36 ;  /* 0x000000244e1f7220 */ /* 0x000fe20000400000 */
[----:B------:R-:W-:Y:S01]  /*7ce0*/  F2FP.SATFINITE.E5M2.F32.PACK_AB_MERGE_C R17, R20, R19, R21 ;  /* 0x000000131411723e */ /* 0x000fe20004806015 */
        /* <DEDUP_REMOVED lines=8> */
[----:B------:R-:W-:Y:S01]  /*7d70*/  FMUL R35, R78, R40 ;  /* 0x000000284e237220 */ /* 0x000fe20000400000 */
[C---:B------:R-:W-:Y:S01]  /*7d80*/  FFMA R29, R81.reuse, R114, R29 ;  /* 0x00000072511d7223 */ /* 0x040fe2000000001d */
[----:B------:R-:W-:Y:S01]  /*7d90*/  F2FP.SATFINITE.E5M2.F32.PACK_AB_MERGE_C R18, R24, R23, R18 ;  /* 0x000000171812723e */ /* 0x000fe20004806012 */
        /* <DEDUP_REMOVED lines=22> */
[C---:B------:R-:W-:Y:S01]  /*7f00*/  FMUL R41, R78.reuse, R46 ;  /* 0x0000002e4e297220 */ /* 0x040fe20000400000 */
[C---:B------:R-:W-:Y:S01]  /*7f10*/  FMUL R42, R78.reuse, R47 ;  /* 0x0000002f4e2a7220 */ /* 0x040fe20000400000 */
[C---:B------:R-:W-:Y:S01]  /*7f20*/  FFMA R40, R81.reuse, R119, R40 ;  /* 0x0000007751287223 */ /* 0x040fe20000000028 */
[--C-:B------:R-:W-:Y:S02]  /*7f30*/  HADD2.F32 R130, -RZ, R125.reuse.H0_H0 ;  /* 0x2000007dff827230 */ /* 0x100fe40000004100 */
[C---:B------:R-:W-:Y:S01]  /*7f40*/  FFMA R41, R81.reuse, R126, R41 ;  /* 0x0000007e51297223 */ /* 0x040fe20000000029 */
[----:B------:R-:W-:Y:S02]  /*7f50*/  HADD2.F32 R125, -RZ, R125.H1_H1 ;  /* 0x3000007dff7d7230 */ /* 0x000fe40000004100 */
[C---:B------:R-:W-:Y:S01]  /*7f60*/  FMUL R45, R78.reuse, R50 ;  /* 0x000000324e2d7220 */ /* 0x040fe20000400000 */
[C---:B------:R-:W-:Y:S01]  /*7f70*/  FFMA R42, R81.reuse, R121, R42 ;  /* 0x00000079512a7223 */ /* 0x040fe2000000002a */
[C---:B------:R-:W-:Y:S01]  /*7f80*/  FMUL R46, R78.reuse, R51 ;  /* 0x000000334e2e7220 */ /* 0x040fe20000400000 */
[C---:B------:R-:W-:Y:S01]  /*7f90*/  FFMA R43, R81.reuse, R128, R43 ;  /* 0x00000080512b7223 */ /* 0x040fe2000000002b */
[C---:B------:R-:W-:Y:S01]  /*7fa0*/  FMUL R47, R78.reuse, R52 ;  /* 0x000000344e2f7220 */ /* 0x040fe20000400000 */
        /* <DEDUP_REMOVED lines=10> */
[C---:B------:R-:W-:Y:S01]  /*8050*/  FFMA R45, R81.reuse, R130, R45 ;  /* 0x00000082512d7223 */ /* 0x040fe2000000002d */
[C---:B------:R-:W-:Y:S01]  /*8060*/  FMUL R59, R78.reuse, R64 ;  /* 0x000000404e3b7220 */ /* 0x040fe20000400000 */
[C---:B------:R-:W-:Y:S01]  /*8070*/  FMUL R60, R78.reuse, R65 ;  /* 0x000000414e3c7220 */ /* 0x040fe20000400000 */
[C---:B------:R-:W-:Y:S01]  /*8080*/  FMUL R61, R78.reuse, R66 ;  /* 0x000000424e3d7220 */ /* 0x040fe20000400000 */
[----:B------:R-:W-:Y:S01]  /*8090*/  FMUL R62, R78, R67 ;  /* 0x000000434e3e7220 */ /* 0x000fe20000400000 */
[C---:B------:R-:W-:Y:S01]  /*80a0*/  FFMA R46, R81.reuse, R125, R46 ;  /* 0x0000007d512e7223 */ /* 0x040fe2000000002e */
[----:B------:R-:W-:Y:S01]  /*80b0*/  F2FP.SATFINITE.E5M2.F32.PACK_AB_MERGE_C R64, R2, R0, R143 ;  /* 0x000000000240723e */ /* 0x000fe2000480608f */
[C---:B------:R-:W-:Y:S01]  /*80c0*/  FFMA R47, R81.reuse, R132, R47 ;  /* 0x00000084512f7223 */ /* 0x040fe2000000002f */
[----:B------:R-:W-:Y:S01]  /*80d0*/  F2FP.SATFINITE.E5M2.F32.PACK_AB_MERGE_C R65, R4, R3, R5 ;  /* 0x000000030441723e */ /* 0x000fe20004806005 */
[C---:B------:R-:W-:Y:S01]  /*80e0*/  FFMA R48, R81.reuse, R127, R48 ;  /* 0x0000007f51307223 */ /* 0x040fe20000000030 */
[----:B------:R-:W-:Y:S01]  /*80f0*/  F2FP.SATFINITE.E5M2.F32.PACK_AB_MERGE_C R66, R8, R7, R9 ;  /* 0x000000070842723e */ /* 0x000fe20004806009 */
[C---:B------:R-:W-:Y:S01]  /*8100*/  FFMA R49, R81.reuse, R134, R49 ;  /* 0x0000008651317223 */ /* 0x040fe20000000031 */
[----:B------:R-:W-:Y:S01]  /*8110*/  F2FP.SATFINITE.E5M2.F32.PACK_AB_MERGE_C R67, R12, R11, R13 ;  /* 0x0000000b0c43723e */ /* 0x000fe2000480600d */
[----:B------:R-:W-:Y:S01]  /*8120*/  FMUL R53, R78, R58 ;  /* 0x0000003a4e357220 */ /* 0x000fe20000400000 */
[C---:B------:R-:W-:Y:S01]  /*8130*/  FFMA R50, R81.reuse, R129, R50 ;  /* 0x0000008151327223 */ /* 0x040fe20000000032 */
[C---:B------:R-:W-:Y:S01]  /*8140*/  FFMA R51, R81.reuse, R136, R51 ;  /* 0x0000008851337223 */ /* 0x040fe20000000033 */
[C---:B------:R-:W-:Y:S01]  /*8150*/  FFMA R52, R81.reuse, R131, R52 ;  /* 0x0000008351347223 */ /* 0x040fe20000000034 */
[----:B------:R1:W-:Y:S01]  /*8160*/  STS.128 [R172+UR49+0xa200], R64 ;  /* 0x00a20040ac007988 */ /* 0x0003e20008000c31 */
[C---:B------:R-:W-:Y:S01]  /*8170*/  FFMA R53, R81.reuse, R138, R53 ;  /* 0x0000008a51357223 */ /* 0x040fe20000000035 */
[----:B------:R-:W-:Y:S01]  /*8180*/  F2FP.SATFINITE.E5M2.F32.PACK_AB_MERGE_C R37, R38, R37, RZ ;  /* 0x000000252625723e */ /* 0x000fe200048060ff */
[C---:B------:R-:W-:Y:S01]  /*8190*/  FFMA R54, R81.reuse, R133, R54 ;  /* 0x0000008551367223 */ /* 0x040fe20000000036 */
[----:B------:R-:W-:Y:S01]  /*81a0*/  FMUL R58, R78, R63 ;  /* 0x0000003f4e3a7220 */ /* 0x000fe20000400000 */
[C---:B------:R-:W-:Y:S01]  /*81b0*/  FFMA R55, R81.reuse, R140, R55 ;  /* 0x0000008c51377223 */ /* 0x040fe20000000037 */
[C---:B------:R-:W-:Y:S01]  /*81c0*/  FFMA R56, R81.reuse, R135, R56 ;  /* 0x0000008751387223 */ /* 0x040fe20000000038 */
[C---:B------:R-:W-:Y:S01]  /*81d0*/  FFMA R57, R81.reuse, R142, R57 ;  /* 0x0000008e51397223 */ /* 0x040fe20000000039 */
[----:B------:R1:W-:Y:S01]  /*81e0*/  STS.128 [R192+0xa010], R16 ;  /* 0x00a01010c0007388 */ /* 0x0003e20000000c00 */
[----:B------:R-:W-:Y:S01]  /*81f0*/  F2FP.SATFINITE.E5M2.F32.PACK_AB_MERGE_C R33, R36, R35, R37 ;  /* 0x000000232421723e */ /* 0x000fe20004806025 */
[C---:B------:R-:W-:Y:S01]  /*8200*/  FFMA R58, R81.reuse, R137, R58 ;  /* 0x00000089513a7223 */ /* 0x040fe2000000003a */
[----:B------:R-:W-:Y:S01]  /*8210*/  F2FP.SATFINITE.E5M2.F32.PACK_AB_MERGE_C R34, R42, R41, RZ ;  /* 0x000000292a22723e */ /* 0x000fe200048060ff */
[C---:B------:R-:W-:Y:S01]  /*8220*/  FFMA R59, R81.reuse, R82, R59 ;  /* 0x00000052513b7223 */ /* 0x040fe2000000003b */
[----:B------:R-:W-:Y:S01]  /*8230*/  F2FP.SATFINITE.E5M2.F32.PACK_AB_MERGE_C R35, R46, R45, RZ ;  /* 0x0000002d2e23723e */ /* 0x000fe200048060ff */
        /* <DEDUP_REMOVED lines=25> */
[----:B------:R-:W-:Y:S02]  /*83d0*/  UIADD3 UR8, UP0, UPT, UR52, 0x680, URZ ;  /* 0x0000068034087890 */ /* 0x000fe4000ff1e0ff */
[----:B------:R-:W-:Y:S02]  /*83e0*/  UIADD3 UR5, UPT, UPT, UR41, 0x40, URZ ;  /* 0x0000004029057890 */ /* 0x000fe4000fffe0ff */
[----:B------:R-:W-:Y:S02]  /*83f0*/  UIADD3 UR4, UPT, UPT, UR49, 0xa200, URZ ;  /* 0x0000a20031047890 */ /* 0x000fe4000fffe0ff */
[----:B------:R-:W-:Y:S01]  /*8400*/  UIADD3.X UR9, UPT, UPT, URZ, UR53, URZ, UP0, !UPT ;  /* 0x00000035ff097290 */ /* 0x000fe200087fe4ff */
[----:B------:R-:W-:Y:S01]  /*8410*/  UMOV UR6, UR42 ;  /* 0x0000002a00067c82 */ /* 0x000fe20008000000 */
[----:B------:R-:W-:Y:S07]  /*8420*/  UMOV UR7, UR36 ;  /* 0x0000002400077c82 */ /* 0x000fee0008000000 */
[----:B------:R2:W-:Y:S01]  /*8430*/  UTMASTG.3D [UR4], [UR8] ;  /* 0x00000004080073b5 */ /* 0x0005e20008010000 */
[----:B------:R0:W-:Y:S01]  /*8440*/  UTMACMDFLUSH ;  /* 0x00000000000079b7 */ /* 0x0001e20000000000 */
[----:B--2---:R-:W-:Y:S04]  /*8450*/  DEPBAR.LE SB0, 0x1 ;  /* 0x000080400000791a */ /* 0x004fe80000000000 */
.L_x_110:
[----:B------:R-:W-:Y:S05]  /*8460*/  BSYNC.RECONVERGENT B0 ;  /* 0x0000000000007941 */ /* 0x000fea0003800200 */
.L_x_109:
        /* <DEDUP_REMOVED lines=16> */
.L_x_114:
[----:B------:R-:W-:Y:S05]  /*8570*/  BSYNC B0 ;  /* 0x0000000000007941 */ /* 0x000fea0003800000 */
.L_x_113:
        /* <DEDUP_REMOVED lines=20> */
.L_x_112:
[----:B------:R-:W-:Y:S05]  /*86c0*/  BSYNC B1 ;  /* 0x0000000000017941 */ /* 0x000fea0003800000 */
.L_x_111:
[----:B--2---:R-:W-:Y:S01]  /*86d0*/  VIADD R0, R80, 0x80 ;  /* 0x0000008050007836 */ /* 0x004fe20000000000 */
        /* <DEDUP_REMOVED lines=10> */
[----:B------:R-:W5:Y:S01]  /*8780*/  LDCU.64 UR6, c[0x4][0x80] ;  /* 0x01001000ff0677ac */ /* 0x000f620008000a00 */
[----:B------:R-:W1:Y:S01]  /*8790*/  LDC.64 R2, c[0x4][R3] ;  /* 0x0100000003027b82 */ /* 0x000e620000000a00 */
[----:B------:R-:W3:Y:S01]  /*87a0*/  LDCU.64 UR4, c[0x4][0x18] ;  /* 0x01000300ff0477ac */ /* 0x000ee20008000a00 */
[----:B--2---:R-:W-:Y:S01]  /*87b0*/  MOV R5, UR9 ;  /* 0x0000000900057c02 */ /* 0x004fe20008000f00 */
[----:B------:R-:W-:Y:S01]  /*87c0*/  IMAD.U32 R4, RZ, RZ, UR8 ;  /* 0x00000008ff047e24 */ /* 0x000fe2000f8e00ff */
[----:B-----5:R-:W-:Y:S01]  /*87d0*/  MOV R7, UR7 ;  /* 0x0000000700077c02 */ /* 0x020fe20008000f00 */
[----:B------:R-:W-:Y:S01]  /*87e0*/  IMAD.U32 R6, RZ, RZ, UR6 ;  /* 0x00000006ff067e24 */ /* 0x000fe2000f8e00ff */
[----:B---3--:R-:W-:Y:S01]  /*87f0*/  MOV R11, UR5 ;  /* 0x00000005000b7c02 */ /* 0x008fe20008000f00 */
[----:B------:R-:W-:Y:S02]  /*8800*/  IMAD.U32 R10, RZ, RZ, UR4 ;  /* 0x00000004ff0a7e24 */ /* 0x000fe4000f8e00ff */
[----:B------:R-:W-:Y:S07]  /*8810*/  LEPC R20, `(.L_x_117) ;  /* 0x000000001014794e */ /* 0x000fee0000000000 */
[----:B-1--4-:R-:W-:Y:S05]  /*8820*/  CALL.ABS.NOINC R2 ;  /* 0x0000000002007343 */ /* 0x012fea0003c00000 */
.L_x_117:
[----:B------:R-:W-:Y:S05]  /*8830*/  BSYNC.RECONVERGENT B6 ;  /* 0x0000000000067941 */ /* 0x000fea0003800200 */
.L_x_116:
[----:B---3--:R-:W-:Y:S01]  /*8840*/  F2FP.F16.E5M2.UNPACK_B R4, R149 ;  /* 0x00000095ff04723e */ /* 0x008fe200020004ff */
        /* <DEDUP_REMOVED lines=13> */
[----:B----4-:R-:W-:Y:S01]  /*8920*/  F2FP.F16.E5M2.UNPACK_B R125, R159.H1 ;  /* 0x0000009fff7d723e */ /* 0x010fe200030004ff */
        /* <DEDUP_REMOVED lines=262> */
[----:B------:R-:W-:Y:S02]  /*9990*/  UIADD3 UR8, UP0, UPT, UR52, 0x680, URZ ;  /* 0x0000068034087890 */ /* 0x000fe4000ff1e0ff */
[----:B------:R-:W-:Y:S02]  /*99a0*/  UIADD3 UR5, UPT, UPT, UR41, 0x80, URZ ;  /* 0x0000008029057890 */ /* 0x000fe4000fffe0ff */
[----:B------:R-:W-:Y:S01]  /*99b0*/  MOV R188, UR10 ;  /* 0x0000000a00bc7c02 */ /* 0x000fe20008000f00 */
[----:B------:R-:W-:Y:S01]  /*99c0*/  UIADD3.X UR9, UPT, UPT, URZ, UR53, URZ, UP0, !UPT ;  /* 0x00000035ff097290 */ /* 0x000fe200087fe4ff */
[----:B------:R-:W-:Y:S02]  /*99d0*/  UMOV UR6, UR42 ;  /* 0x0000002a00067c82 */ /* 0x000fe40008000000 */
[----:B------:R-:W-:Y:S01]  /*99e0*/  R2UR UR4, R188 ;  /* 0x00000000bc0472ca */ /* 0x000fe200000e0000 */
[----:B------:R-:W-:Y:S11]  /*99f0*/  UMOV UR7, UR36 ;  /* 0x0000002400077c82 */ /* 0x000ff60008000000 */
[----:B------:R-:W-:Y:S01]  /*9a00*/  @!UPT UIADD3 URZ, UPT, UPT, URZ, URZ, URZ ;  /* 0x000000fffffff290 */ /* 0x000fe2000fffe0ff */
[----:B------:R2:W-:Y:S01]  /*9a10*/  UTMASTG.3D [UR4], [UR8] ;  /* 0x00000004080073b5 */ /* 0x0005e20008010000 */
[----:B------:R0:W-:Y:S01]  /*9a20*/  UTMACMDFLUSH ;  /* 0x00000000000079b7 */ /* 0x0001e20000000000 */
[----:B--2---:R-:W-:Y:S04]  /*9a30*/  DEPBAR.LE SB0, 0x1 ;  /* 0x000080400000791a */ /* 0x004fe80000000000 */
.L_x_119:
[----:B------:R-:W-:Y:S05]  /*9a40*/  BSYNC.RECONVERGENT B0 ;  /* 0x0000000000007941 */ /* 0x000fea0003800200 */
.L_x_118:
        /* <DEDUP_REMOVED lines=16> */
.L_x_123:
[----:B------:R-:W-:Y:S05]  /*9b50*/  BSYNC B0 ;  /* 0x0000000000007941 */ /* 0x000fea0003800000 */
.L_x_122:
        /* <DEDUP_REMOVED lines=20> */
.L_x_121:
[----:B------:R-:W-:Y:S05]  /*9ca0*/  BSYNC B1 ;  /* 0x0000000000017941 */ /* 0x000fea0003800000 */
.L_x_120:
[----:B--2---:R-:W-:Y:S05]  /*9cb0*/  VIADD R0, R80, 0xc0 ;  /* 0x000000c050007836 */ /* 0x004fea0000000000 */
        /* <DEDUP_REMOVED lines=20> */
.L_x_125:
[----:B------:R-:W-:Y:S01]  /*9e00*/  ISETP.NE.AND P0, PT, R189, RZ, PT ;  /* 0x000000ffbd00720c */ /* 0x000fe20003f05270 */
[----:B------:R-:W-:Y:S05]  /*9e10*/  WARPSYNC.ALL ;  /* 0x0000000000007948 */ /* 0x000fea0003800000 */
[----:B------:R-:W-:Y:S01]  /*9e20*/  R2UR UR4, R80 ;  /* 0x00000000500472ca */ /* 0x000fe200000e0000 */
[----:B------:R-:W-:Y:S01]  /*9e30*/  BSSY.RECONVERGENT B0, `(.L_x_126) ;  /* 0x000011d000007945 */ /* 0x000fe20003800200 */
[----:B---3--:R-:W-:Y:S02]  /*9e40*/  F2FP.F16.E5M2.UNPACK_B R11, R149 ;  /* 0x00000095ff0b723e */ /* 0x008fe400020004ff */
[----:B------:R-:W-:Y:S02]  /*9e50*/  F2FP.F16.E5M2.UNPACK_B R10, R150 ;  /* 0x00000096ff0a723e */ /* 0x000fe400020004ff */
[----:B------:R-:W-:Y:S01]  /*9e60*/  F2FP.F16.E5M2.UNPACK_B R9, R151 ;  /* 0x00000097ff09723e */ /* 0x000fe200020004ff */
[--C-:B------:R-:W-:Y:S01]  /*9e70*/  HADD2.F32 R83, -RZ, R11.reuse.H0_H0 ;  /* 0x2000000bff537230 */ /* 0x100fe20000004100 */
[----:B----4-:R-:W-:Y:S01]  /*9e80*/  F2FP.F16.E5M2.UNPACK_B R8, R152 ;  /* 0x00000098ff08723e */ /* 0x010fe200020004ff */
[----:B------:R-:W-:Y:S01]  /*9e90*/  HADD2.F32 R84, -RZ, R11.H1_H1 ;  /* 0x3000000bff547230 */ /* 0x000fe20000004100 */
[----:B------:R-:W-:Y:S01]  /*9ea0*/  F2FP.F16.E5M2.UNPACK_B R7, R153 ;  /* 0x00000099ff07723e */ /* 0x000fe200020004ff */
[--C-:B------:R-:W-:Y:S01]  /*9eb0*/  HADD2.F32 R87, -RZ, R10.reuse.H0_H0 ;  /* 0x2000000aff577230 */ /* 0x100fe20000004100 */
[----:B------:R-:W-:Y:S01]  /*9ec0*/  F2FP.F16.E5M2.UNPACK_B R6, R154 ;  /* 0x0000009aff06723e */ /* 0x000fe200020004ff */
[----:B------:R-:W-:Y:S01]  /*9ed0*/  HADD2.F32 R88, -RZ, R10.H1_H1 ;  /* 0x3000000aff587230 */ /* 0x000fe20000004100 */
[----:B------:R-:W-:Y:S01]  /*9ee0*/  F2FP.F16.E5M2.UNPACK_B R5, R155 ;  /* 0x0000009bff05723e */ /* 0x000fe200020004ff */
[--C-:B------:R-:W-:Y:S01]  /*9ef0*/  HADD2.F32 R91, -RZ, R9.reuse.H0_H0 ;  /* 0x20000009ff5b7230 */ /* 0x100fe20000004100 */
[----:B-1----:R-:W-:Y:S01]  /*9f00*/  F2FP.F16.E5M2.UNPACK_B R4, R156 ;  /* 0x0000009cff04723e */ /* 0x002fe200020004ff */
[----:B------:R-:W-:Y:S01]  /*9f10*/  HADD2.F32 R92, -RZ, R9.H1_H1 ;  /* 0x30000009ff5c7230 */ /* 0x000fe20000004100 */
[-C--:B------:R-:W-:Y:S01]  /*9f20*/  F2FP.F16.E5M2.UNPACK_B R2, R148.reuse ;  /* 0x00000094ff02723e */ /* 0x080fe200020004ff */
[--C-:B------:R-:W-:Y:S01]  /*9f30*/  HADD2.F32 R95, -RZ, R8.reuse.H0_H0 ;  /* 0x20000008ff5f7230 */ /* 0x100fe20000004100 */
[----:B------:R-:W-:Y:S01]  /*9f40*/  F2FP.F16.E5M2.UNPACK_B R148, R148.H1 ;  /* 0x00000094ff94723e */ /* 0x000fe200030004ff */
[----:B------:R-:W-:Y:S01]  /*9f50*/  HADD2.F32 R97, -RZ, R8.H1_H1 ;  /* 0x30000008ff617230 */ /* 0x000fe20000004100 */
[----:B------:R-:W-:Y:S01]  /*9f60*/  F2FP.F16.E5M2.UNPACK_B R149, R149.H1 ;  /* 0x00000095ff95723e */ /* 0x000fe200030004ff */
[--C-:B------:R-:W-:Y:S01]  /*9f70*/  HADD2.F32 R98, -RZ, R7.reuse.H0_H0 ;  /* 0x20000007ff627230 */ /* 0x100fe20000004100 */
[----:B------:R-:W-:Y:S01]  /*9f80*/  F2FP.F16.E5M2.UNPACK_B R150, R150.H1 ;  /* 0x00000096ff96723e */ /* 0x000fe200030004ff */
[----:B------:R-:W-:Y:S01]  /*9f90*/  HADD2.F32 R101, -RZ, R7.H1_H1 ;  /* 0x30000007ff657230 */ /* 0x000fe20000004100 */
[----:B------:R-:W-:Y:S01]  /*9fa0*/  F2FP.F16.E5M2.UNPACK_B R151, R151.H1 ;  /* 0x00000097ff97723e */ /* 0x000fe200030004ff */
[--C-:B------:R-:W-:Y:S01]  /*9fb0*/  HADD2.F32 R102, -RZ, R6.reuse.H0_H0 ;  /* 0x20000006ff667230 */ /* 0x100fe20000004100 */
[----:B------:R-:W-:Y:S01]  /*9fc0*/  F2FP.F16.E5M2.UNPACK_B R138, R163 ;  /* 0x000000a3ff8a723e */ /* 0x000fe200020004ff */
[----:B------:R-:W-:Y:S01]  /*9fd0*/  HADD2.F32 R105, -RZ, R6.H1_H1 ;  /* 0x30000006ff697230 */ /* 0x000fe20000004100 */
[----:B------:R-:W-:Y:S01]  /*9fe0*/  R2UR UR5, R193 ;  /* 0x00000000c10572ca */ /* 0x000fe200000e0000 */
[--C-:B------:R-:W-:Y:S01]  /*9ff0*/  HADD2.F32 R106, -RZ, R5.reuse.H0_H0 ;  /* 0x20000005ff6a7230 */ /* 0x100fe20000004100 */
[----:B------:R-:W-:Y:S01]  /*a000*/  F2FP.F16.E5M2.UNPACK_B R116, R157 ;  /* 0x0000009dff74723e */ /* 0x000fe200020004ff */
[----:B------:R-:W-:Y:S01]  /*a010*/  HADD2.F32 R109, -RZ, R5.H1_H1 ;  /* 0x30000005ff6d7230 */ /* 0x000fe20000004100 */
[----:B------:R-:W-:Y:S01]  /*a020*/  F2FP.F16.E5M2.UNPACK_B R120, R158 ;  /* 0x0000009eff78723e */ /* 0x000fe200020004ff */
[--C-:B------:R-:W-:Y:S01]  /*a030*/  HADD2.F32 R110, -RZ, R4.reuse.H0_H0 ;  /* 0x20000004ff6e7230 */ /* 0x100fe20000004100 */
[----:B------:R-:W-:Y:S01]  /*a040*/  F2FP.F16.E5M2.UNPACK_B R124, R159 ;  /* 0x0000009fff7c723e */ /* 0x000fe200020004ff */
[----:B------:R-:W-:Y:S01]  /*a050*/  HADD2.F32 R113, -RZ, R4.H1_H1 ;  /* 0x30000004ff717230 */ /* 0x000fe20000004100 */
[----:B------:R-:W-:Y:S01]  /*a060*/  F2FP.F16.E5M2.UNPACK_B R128, R160 ;  /* 0x000000a0ff80723e */ /* 0x000fe200020004ff */
[----:B------:R-:W1:Y:S01]  /*a070*/  LDTM.x64 R4, tmem[UR4+0xc0] ;  /* 0x0000c004000479ee */ /* 0x000e620008340000 */
[--C-:B------:R-:W-:Y:S01]  /*a080*/  HADD2.F32 R0, -RZ, R2.reuse.H0_H0 ;  /* 0x20000002ff007230 */ /* 0x100fe20000004100 */
[----:B------:R-:W-:Y:S01]  /*a090*/  NOP ;  /* 0x0000000000007918 */ /* 0x000fe20000000000 */
[----:B------:R-:W-:Y:S01]  /*a0a0*/  HADD2.F32 R2, -RZ, R2.H1_H1 ;  /* 0x30000002ff027230 */ /* 0x000fe20000004100 */
[----:B------:R-:W-:Y:S01]  /*a0b0*/  UIADD3 UR5, UPT, UPT, UR5, 0xf0, URZ ;  /* 0x000000f005057890 */ /* 0x000fe2000fffe0ff */
[--C-:B------:R-:W-:Y:S01]  /*a0c0*/  HADD2.F32 R86, -RZ, R149.reuse.H1_H1 ;  /* 0x30000095ff567230 */ /* 0x100fe20000004100 */
[----:B------:R-:W-:Y:S01]  /*a0d0*/  F2FP.F16.E5M2.UNPACK_B R132, R161 ;  /* 0x000000a1ff84723e */ /* 0x000fe200020004ff */
[--C-:B------:R-:W-:Y:S01]  /*a0e0*/  HADD2.F32 R114, -RZ, R116.reuse.H0_H0 ;  /* 0x20000074ff727230 */ /* 0x100fe20000004100 */
[----:B------:R-:W-:Y:S01]  /*a0f0*/  UPRMT UR5, UR37, 0x654, UR5 ;  /* 0x0000065425057896 */ /* 0x000fe20008000005 */
[----:B------:R-:W-:Y:S01]  /*a100*/  HADD2.F32 R117, -RZ, R116.H1_H1 ;  /* 0x30000074ff757230 */ /* 0x000fe20000004100 */
[----:B------:R-:W-:Y:S01]  /*a110*/  F2FP.F16.E5M2.UNPACK_B R136, R162 ;  /* 0x000000a2ff88723e */ /* 0x000fe200020004ff */
[--C-:B------:R-:W-:Y:S01]  /*a120*/  HADD2.F32 R118, -RZ, R120.reuse.H0_H0 ;  /* 0x20000078ff767230 */ /* 0x100fe20000004100 */
[----:B------:R-:W-:Y:S01]  /*a130*/  F2FP.F16.E5M2.UNPACK_B R152, R152.H1 ;  /* 0x00000098ff98723e */ /* 0x000fe200030004ff */
[----:B------:R-:W-:Y:S01]  /*a140*/  HADD2.F32 R121, -RZ, R120.H1_H1 ;  /* 0x30000078ff797230 */ /* 0x000fe20000004100 */
[----:B------:R-:W-:Y:S01]  /*a150*/  F2FP.F16.E5M2.UNPACK_B R153, R153.H1 ;  /* 0x00000099ff99723e */ /* 0x000fe200030004ff */
[--C-:B------:R-:W-:Y:S01]  /*a160*/  HADD2.F32 R122, -RZ, R124.reuse.H0_H0 ;  /* 0x2000007cff7a7230 */ /* 0x100fe20000004100 */
[----:B------:R-:W-:Y:S01]  /*a170*/  F2FP.F16.E5M2.UNPACK_B R154, R154.H1 ;  /* 0x0000009aff9a723e */ /* 0x000fe200030004ff */
[----:B-1----:R-:W-:Y:S01]  /*a180*/  SYNCS.ARRIVE.TRANS64.RED.A1T0 RZ, [UR5], RZ ;  /* 0x000000ffffff79a7 */ /* 0x002fe20008100405 */
[----:B------:R-:W-:Y:S01]  /*a190*/  HADD2.F32 R125, -RZ, R124.H1_H1 ;  /* 0x3000007cff7d7230 */ /* 0x000fe20000004100 */
[----:B------:R-:W-:Y:S01]  /*a1a0*/  F2FP.F16.E5M2.UNPACK_B R155, R155.H1 ;  /* 0x0000009bff9b723e */ /* 0x000fe200030004ff */
[--C-:B------:R-:W-:Y:S01]  /*a1b0*/  HADD2.F32 R126, -RZ, R128.reuse.H0_H0 ;  /* 0x20000080ff7e7230 */ /* 0x100fe20000004100 */
[----:B------:R-:W-:Y:S01]  /*a1c0*/  F2FP.F16.E5M2.UNPACK_B R156, R156.H1 ;  /* 0x0000009cff9c723e */ /* 0x000fe200030004ff */
[----:B------:R-:W-:Y:S01]  /*a1d0*/  HADD2.F32 R129, -RZ, R128.H1_H1 ;  /* 0x30000080ff817230 */ /* 0x000fe20000004100 */
[----:B------:R-:W-:Y:S01]  /*a1e0*/  F2FP.F16.E5M2.UNPACK_B R157, R157.H1 ;  /* 0x0000009dff9d723e */ /* 0x000fe200030004ff */
[C---:B------:R-:W-:Y:S01]  /*a1f0*/  FMUL R4, R78.reuse, R4 ;  /* 0x000000044e047220 */ /* 0x040fe20000400000 */
[C---:B------:R-:W-:Y:S01]  /*a200*/  FMUL R5, R78.reuse, R5 ;  /* 0x000000054e057220 */ /* 0x040fe20000400000 */
[----:B------:R-:W-:Y:S02]  /*a210*/  HADD2.F32 R3, -RZ, R148.H0_H0 ;  /* 0x20000094ff037230 */ /* 0x000fe40000004100 */
        /* <DEDUP_REMOVED lines=11> */
[----:B------:R-:W-:Y:S02]  /*a2d0*/  HADD2.F32 R130, -RZ, R132.H0_H0 ;  /* 0x20000084ff827230 */ /* 0x000fe40000004100 */
[C---:B------:R-:W-:Y:S01]  /*a2e0*/  FMUL R6, R78.reuse, R6 ;  /* 0x000000064e067220 */ /* 0x040fe20000400000 */
[----:B------:R-:W-:Y:S02]  /*a2f0*/  HADD2.F32 R82, -RZ, R148.H1_H1 ;  /* 0x30000094ff527230 */ /* 0x000fe40000004100 */
[C---:B------:R-:W-:Y:S01]  /*a300*/  FMUL R7, R78.reuse, R7 ;  /* 0x000000074e077220 */ /* 0x040fe20000400000 */
[----:B------:R-:W-:Y:S02]  /*a310*/  HADD2.F32 R85, -RZ, R149.H0_H0 ;  /* 0x20000095ff557230 */ /* 0x000fe40000004100 */
[C---:B------:R-:W-:Y:S01]  /*a320*/  FFMA R6, R81.reuse, R3, R6 ;  /* 0x0000000351067223 */ /* 0x040fe20000000006 */
[----:B------:R-:W-:Y:S02]  /*a330*/  HADD2.F32 R133, -RZ, R132.H1_H1 ;  /* 0x30000084ff857230 */ /* 0x000fe40000004100 */
[C---:B------:R-:W-:Y:S01]  /*a340*/  FFMA R7, R81.reuse, R82, R7 ;  /* 0x0000005251077223 */ /* 0x040fe20000000007 */
[C---:B------:R-:W-:Y:S01]  /*a350*/  FFMA R8, R81.reuse, R83, R8 ;  /* 0x0000005351087223 */ /* 0x040fe20000000008 */
[C---:B------:R-:W-:Y:S01]  /*a360*/  FFMA R9, R81.reuse, R84, R9 ;  /* 0x0000005451097223 */ /* 0x040fe20000000009 */
[--C-:B------:R-:W-:Y:S02]  /*a370*/  HADD2.F32 R82, -RZ, R138.reuse.H0_H0 ;  /* 0x2000008aff527230 */ /* 0x100fe40000004100 */
[C---:B------:R-:W-:Y:S01]  /*a380*/  FMUL R10, R78.reuse, R10 ;  /* 0x0000000a4e0a7220 */ /* 0x040fe20000400000 */
[----:B------:R-:W-:Y:S02]  /*a390*/  HADD2.F32 R83, -RZ, R138.H1_H1 ;  /* 0x3000008aff537230 */ /* 0x000fe40000004100 */
[C---:B------:R-:W-:Y:S01]  /*a3a0*/  FMUL R11, R78.reuse, R11 ;  /* 0x0000000b4e0b7220 */ /* 0x040fe20000400000 */
[----:B------:R-:W-:Y:S02]  /*a3b0*/  HADD2.F32 R89, -RZ, R150.H0_H0 ;  /* 0x20000096ff597230 */ /* 0x000fe40000004100 */
[C---:B------:R-:W-:Y:S01]  /*a3c0*/  FFMA R10, R81.reuse, R85, R10 ;  /* 0x00000055510a7223 */ /* 0x040fe2000000000a */
[--C-:B------:R-:W-:Y:S02]  /*a3d0*/  HADD2.F32 R134, -RZ, R136.reuse.H0_H0 ;  /* 0x20000088ff867230 */ /* 0x100fe40000004100 */
[C---:B------:R-:W-:Y:S01]  /*a3e0*/  FFMA R11, R81.reuse, R86, R11 ;  /* 0x00000056510b7223 */ /* 0x040fe2000000000b */
[C---:B------:R-:W-:Y:S01]  /*a3f0*/  FFMA R12, R81.reuse, R87, R12 ;  /* 0x00000057510c7223 */ /* 0x040fe2000000000c */
[----:B------:R-:W-:Y:S01]  /*a400*/  FFMA R13, R81, R88, R13 ;  /* 0x00000058510d7223 */ /* 0x000fe2000000000d */
[----:B------:R-:W-:Y:S01]  /*a410*/  F2FP.SATFINITE.E5M2.F32.PACK_AB_MERGE_C R86, R7, R6, RZ ;  /* 0x000000060756723e */ /* 0x000fe200048060ff */
[C---:B------:R-:W-:Y:S01]  /*a420*/  FMUL R7, R78.reuse, R24 ;  /* 0x000000184e077220 */ /* 0x040fe20000400000 */
[----:B------:R-:W-:Y:S01]  /*a430*/  F2FP.SATFINITE.E5M2.F32.PACK_AB_MERGE_C R138, R11, R10, RZ ;  /* 0x0000000a0b8a723e */ /* 0x000fe200048060ff */
[C---:B------:R-:W-:Y:S01]  /*a440*/  FMUL R10, R78.reuse, R25 ;  /* 0x000000194e0a7220 */ /* 0x040fe20000400000 */
[C---:B------:R-:W-:Y:S01]  /*a450*/  FMUL R25, R78.reuse, R32 ;  /* 0x000000204e197220 */ /* 0x040fe20000400000 */
[----:B------:R-:W-:Y:S02]  /*a460*/  HADD2.F32 R137, -RZ, R136.H1_H1 ;  /* 0x30000088ff897230 */ /* 0x000fe40000004100 */
[C---:B------:R-:W-:Y:S01]  /*a470*/  FMUL R14, R78.reuse, R14 ;  /* 0x0000000e4e0e7220 */ /* 0x040fe20000400000 */
[----:B------:R-:W-:Y:S02]  /*a480*/  HADD2.F32 R90, -RZ, R150.H1_H1 ;  /* 0x30000096ff5a7230 */ /* 0x000fe40000004100 */
[C---:B------:R-:W-:Y:S01]  /*a490*/  FMUL R15, R78.reuse, R15 ;  /* 0x0000000f4e0f7220 */ /* 0x040fe20000400000 */
[--C-:B------:R-:W-:Y:S02]  /*a4a0*/  HADD2.F32 R93, -RZ, R151.reuse.H0_H0 ;  /* 0x20000097ff5d7230 */ /* 0x100fe40000004100 */
[C---:B------:R-:W-:Y:S01]  /*a4b0*/  FFMA R14, R81.reuse, R89, R14 ;  /* 0x00000059510e7223 */ /* 0x040fe2000000000e */
[----:B------:R-:W-:Y:S02]  /*a4c0*/  HADD2.F32 R94, -RZ, R151.H1_H1 ;  /* 0x30000097ff5e7230 */ /* 0x000fe40000004100 */
[C---:B------:R-:W-:Y:S01]  /*a4d0*/  FFMA R15, R81.reuse, R90, R15 ;  /* 0x0000005a510f7223 */ /* 0x040fe2000000000f */
[C---:B------:R-:W-:Y:S01]  /*a4e0*/  FFMA R16, R81.reuse, R91, R16 ;  /* 0x0000005b51107223 */ /* 0x040fe20000000010 */
[----:B------:R-:W-:Y:S01]  /*a4f0*/  FFMA R17, R81, R92, R17 ;  /* 0x0000005c51117223 */ /* 0x000fe20000000011 */
[C---:B------:R-:W-:Y:S01]  /*a500*/  FMUL R18, R78.reuse, R18 ;  /* 0x000000124e127220 */ /* 0x040fe20000400000 */
[C---:B------:R-:W-:Y:S01]  /*a510*/  FMUL R19, R78.reuse, R19 ;  /* 0x000000134e137220 */ /* 0x040fe20000400000 */
[--C-:B------:R-:W-:Y:S01]  /*a520*/  HADD2.F32 R96, -RZ, R152.reuse.H0_H0 ;  /* 0x20000098ff607230 */ /* 0x100fe20000004100 */
[----:B------:R-:W-:Y:S01]  /*a530*/  F2FP.SATFINITE.E5M2.F32.PACK_AB_MERGE_C R14, R15, R14, RZ ;  /* 0x0000000e0f0e723e */ /* 0x000fe200048060ff */
[C---:B------:R-:W-:Y:S01]  /*a540*/  FFMA R18, R81.reuse, R93, R18 ;  /* 0x0000005d51127223 */ /* 0x040fe20000000012 */
[C---:B------:R-:W-:Y:S01]  /*a550*/  FFMA R19, R81.reuse, R94, R19 ;  /* 0x0000005e51137223 */ /* 0x040fe20000000013 */
[C---:B------:R-:W-:Y:S01]  /*a560*/  FFMA R0, R81.reuse, R95, R0 ;  /* 0x0000005f51007223 */ /* 0x040fe20000000000 */
[----:B------:R-:W-:Y:S01]  /*a570*/  FFMA R2, R81, R97, R2 ;  /* 0x0000006151027223 */ /* 0x000fe20000000002 */
[----:B------:R-:W-:Y:S02]  /*a580*/  HADD2.F32 R99, -RZ, R152.H1_H1 ;  /* 0x30000098ff637230 */ /* 0x000fe40000004100 */
[C---:B------:R-:W-:Y:S01]  /*a590*/  FMUL R3, R78.reuse, R22 ;  /* 0x000000164e037220 */ /* 0x040fe20000400000 */
[----:B------:R-:W-:Y:S01]  /*a5a0*/  F2FP.SATFINITE.E5M2.F32.PACK_AB_MERGE_C R18, R19, R18, RZ ;  /* 0x000000121312723e */ /* 0x000fe200048060ff */
[C---:B------:R-:W-:Y:S01]  /*a5b0*/  FMUL R22, R78.reuse, R29 ;  /* 0x0000001d4e167220 */ /* 0x040fe20000400000 */
[C---:B------:R-:W-:Y:S01]  /*a5c0*/  FMUL R29, R78.reuse, R36 ;  /* 0x000000244e1d7220 */ /* 0x040fe20000400000 */
[C---:B------:R-:W-:Y:S01]  /*a5d0*/  FFMA R3, R81.reuse, R96, R3 ;  /* 0x0000006051037223 */ /* 0x040fe20000000003 */
[C---:B------:R-:W-:Y:S01]  /*a5e0*/  FMUL R6, R78.reuse, R23 ;  /* 0x000000174e067220 */ /* 0x040fe20000400000 */
[--C-:B------:R-:W-:Y:S02]  /*a5f0*/  HADD2.F32 R100, -RZ, R153.reuse.H0_H0 ;  /* 0x20000099ff647230 */ /* 0x100fe40000004100 */
[C---:B------:R-:W-:Y:S01]  /*a600*/  FMUL R11, R78.reuse, R26 ;  /* 0x0000001a4e0b7220 */ /* 0x040fe20000400000 */
[----:B------:R-:W-:Y:S02]  /*a610*/  HADD2.F32 R103, -RZ, R153.H1_H1 ;  /* 0x30000099ff677230 */ /* 0x000fe40000004100 */
[C---:B------:R-:W-:Y:S01]  /*a620*/  FFMA R6, R81.reuse, R99, R6 ;  /* 0x0000006351067223 */ /* 0x040fe20000000006 */
[C---:B------:R-:W-:Y:S01]  /*a630*/  FFMA R7, R81.reuse, R98, R7 ;  /* 0x0000006251077223 */ /* 0x040fe20000000007 */
[C---:B------:R-:W-:Y:S01]  /*a640*/  FFMA R10, R81.reuse, R101, R10 ;  /* 0x00000065510a7223 */ /* 0x040fe2000000000a */
[C---:B------:R-:W-:Y:S01]  /*a650*/  FFMA R11, R81.reuse, R100, R11 ;  /* 0x00000064510b7223 */ /* 0x040fe2000000000b */
[----:B------:R-:W-:Y:S01]  /*a660*/  FMUL R26, R78, R33 ;  /* 0x000000214e1a7220 */ /* 0x000fe20000400000 */
[----:B------:R-:W-:Y:S01]  /*a670*/  F2FP.SATFINITE.E5M2.F32.PACK_AB_MERGE_C R3, R6, R3, RZ ;  /* 0x000000030603723e */ /* 0x000fe200048060ff */
[C---:B------:R-:W-:Y:S01]  /*a680*/  FMUL R33, R78.reuse, R40 ;  /* 0x000000284e217220 */ /* 0x040fe20000400000 */
        /* <DEDUP_REMOVED lines=8> */
[C---:B------:R-:W-:Y:S01]  /*a710*/  FMUL R30, R78.reuse, R37 ;  /* 0x000000254e1e7220 */ /* 0x040fe20000400000 */
[C---:B------:R-:W-:Y:S01]  /*a720*/  FMUL R37, R78.reuse, R44 ;  /* 0x0000002c4e257220 */ /* 0x040fe20000400000 */
[C---:B------:R-:W-:Y:S01]  /*a730*/  FMUL R24, R78.reuse, R31 ;  /* 0x0000001f4e187220 */ /* 0x040fe20000400000 */
[----:B------:R-:W-:Y:S01]  /*a740*/  F2FP.F16.E5M2.UNPACK_B R158, R158.H1 ;  /* 0x0000009eff9e723e */ /* 0x000fe200030004ff */
[--C-:B------:R-:W-:Y:S02]  /*a750*/  HADD2.F32 R108, -RZ, R155.reuse.H0_H0 ;  /* 0x2000009bff6c7230 */ /* 0x100fe40000004100 */
[----:B------:R-:W-:Y:S01]  /*a760*/  FMUL R27, R78, R34 ;  /* 0x000000224e1b7220 */ /* 0x000fe20000400000 */
[----:B------:R-:W-:Y:S02]  /*a770*/  HADD2.F32 R111, -RZ, R155.H1_H1 ;  /* 0x3000009bff6f7230 */ /* 0x000fe40000004100 */
[C---:B------:R-:W-:Y:S01]  /*a780*/  FFMA R24, R81.reuse, R107, R24 ;  /* 0x0000006b51187223 */ /* 0x040fe20000000018 */
[----:B------:R-:W-:Y:S01]  /*a790*/  F2FP.F16.E5M2.UNPACK_B R159, R159.H1 ;  /* 0x0000009fff9f723e */ /* 0x000fe200030004ff */
[C---:B------:R-:W-:Y:S01]  /*a7a0*/  FFMA R25, R81.reuse, R106, R25 ;  /* 0x0000006a51197223 */ /* 0x040fe20000000019 */
[C---:B------:R-:W-:Y:S01]  /*a7b0*/  FFMA R26, R81.reuse, R109, R26 ;  /* 0x0000006d511a7223 */ /* 0x040fe2000000001a */
[----:B------:R-:W-:Y:S01]  /*a7c0*/  F2FP.F16.E5M2.UNPACK_B R160, R160.H1 ;  /* 0x000000a0ffa0723e */ /* 0x000fe200030004ff */
[C---:B------:R-:W-:Y:S01]  /*a7d0*/  FFMA R27, R81.reuse, R108, R27 ;  /* 0x0000006c511b7223 */ /* 0x040fe2000000001b */
[----:B------:R-:W-:Y:S01]  /*a7e0*/  F2FP.SATFINITE.E5M2.F32.PACK_AB_MERGE_C R6, R24, R23, RZ ;  /* 0x000000171806723e */ /* 0x000fe200048060ff */
[C---:B------:R-:W-:Y:S01]  /*a7f0*/  FMUL R34, R78.reuse, R41 ;  /* 0x000000294e227220 */ /* 0x040fe20000400000 */
[C---:B------:R-:W-:Y:S01]  /*a800*/  FMUL R41, R78.reuse, R48 ;  /* 0x000000304e297220 */ /* 0x040fe20000400000 */
[----:B------:R-:W-:Y:S01]  /*a810*/  FMUL R28, R78, R35 ;  /* 0x000000234e1c7220 */ /* 0x000fe20000400000 */
[----:B------:R-:W-:Y:S01]  /*a820*/  F2FP.F16.E5M2.UNPACK_B R161, R161.H1 ;  /* 0x000000a1ffa1723e */ /* 0x000fe200030004ff */
[--C-:B------:R-:W-:Y:S01]  /*a830*/  HADD2.F32 R112, -RZ, R156.reuse.H0_H0 ;  /* 0x2000009cff707230 */ /* 0x100fe20000004100 */
[----:B------:R-:W-:Y:S01]  /*a840*/  F2FP.SATFINITE.E5M2.F32.PACK_AB_MERGE_C R6, R22, R21, R6 ;  /* 0x000000151606723e */ /* 0x000fe20004806006 */
[C---:B------:R-:W-:Y:S01]  /*a850*/  FFMA R28, R81.reuse, R111, R28 ;  /* 0x0000006f511c7223 */ /* 0x040fe2000000001c */
[C---:B------:R-:W-:Y:S01]  /*a860*/  FFMA R29, R81.reuse, R110, R29 ;  /* 0x0000006e511d7223 */ /* 0x040fe2000000001d */
[C---:B------:R-:W-:Y:S01]  /*a870*/  FFMA R30, R81.reuse, R113, R30 ;  /* 0x00000071511e7223 */ /* 0x040fe2000000001e */
[----:B------:R-:W-:Y:S02]  /*a880*/  HADD2.F32 R115, -RZ, R156.H1_H1 ;  /* 0x3000009cff737230 */ /* 0x000fe40000004100 */
[C---:B------:R-:W-:Y:S01]  /*a890*/  FMUL R31, R78.reuse, R38 ;  /* 0x000000264e1f7220 */ /* 0x040fe20000400000 */
[----:B------:R-:W-:Y:S01]  /*a8a0*/  F2FP.F16.E5M2.UNPACK_B R162, R162.H1 ;  /* 0x000000a2ffa2723e */ /* 0x000fe200030004ff */
[C---:B------:R-:W-:Y:S01]  /*a8b0*/  FMUL R38, R78.reuse, R45 ;  /* 0x0000002d4e267220 */ /* 0x040fe20000400000 */
[C---:B------:R-:W-:Y:S01]  /*a8c0*/  FMUL R45, R78.reuse, R52 ;  /* 0x000000344e2d7220 */ /* 0x040fe20000400000 */
[----:B------:R-:W-:Y:S01]  /*a8d0*/  F2FP.F16.E5M2.UNPACK_B R163, R163.H1 ;  /* 0x000000a3ffa3723e */ /* 0x000fe200030004ff */
[----:B------:R-:W-:Y:S01]  /*a8e0*/  FFMA R31, R81, R112, R31 ;  /* 0x00000070511f7223 */ /* 0x000fe2000000001f */
[----:B------:R-:W-:Y:S01]  /*a8f0*/  FMUL R52, R78, R59 ;  /* 0x0000003b4e347220 */ /* 0x000fe20000400000 */
[----:B------:R-:W-:Y:S01]  /*a900*/  IADD3 R76, PT, PT, R76, 0x1, RZ ;  /* 0x000000014c4c7810 */ /* 0x000fe20007ffe0ff */
[C---:B------:R-:W-:Y:S01]  /*a910*/  FMUL R59, R78.reuse, R66 ;  /* 0x000000424e3b7220 */ /* 0x040fe20000400000 */
[----:B------:R-:W-:Y:S01]  /*a920*/  F2FP.SATFINITE.E5M2.F32.PACK_AB_MERGE_C R66, R13, R12, R14 ;  /* 0x0000000c0d42723e */ /* 0x000fe2000480600e */
[C---:B------:R-:W-:Y:S01]  /*a930*/  FMUL R32, R78.reuse, R39 ;  /* 0x000000274e207220 */ /* 0x040fe20000400000 */
[--C-:B------:R-:W-:Y:S02]  /*a940*/  HADD2.F32 R116, -RZ, R157.reuse.H0_H0 ;  /* 0x2000009dff747230 */ /* 0x100fe40000004100 */
[C---:B------:R-:W-:Y:S01]  /*a950*/  FMUL R35, R78.reuse, R42 ;  /* 0x0000002a4e237220 */ /* 0x040fe20000400000 */
[----:B------:R-:W-:Y:S02]  /*a960*/  HADD2.F32 R119, -RZ, R157.H1_H1 ;  /* 0x3000009dff777230 */ /* 0x000fe40000004100 */
[C---:B------:R-:W-:Y:S01]  /*a970*/  FFMA R32, R81.reuse, R115, R32 ;  /* 0x0000007351207223 */ /* 0x040fe20000000020 */
[----:B------:R-:W-:Y:S01]  /*a980*/  FMUL R36, R78, R43 ;  /* 0x0000002b4e247220 */ /* 0x000fe20000400000 */
[C---:B------:R-:W-:Y:S01]  /*a990*/  FFMA R33, R81.reuse, R114, R33 ;  /* 0x0000007251217223 */ /* 0x040fe20000000021 */
[C---:B------:R-:W-:Y:S01]  /*a9a0*/  FFMA R34, R81.reuse, R117, R34 ;  /* 0x0000007551227223 */ /* 0x040fe20000000022 */
[--C-:B------:R-:W-:Y:S01]  /*a9b0*/  HADD2.F32 R120, -RZ, R158.reuse.H0_H0 ;  /* 0x2000009eff787230 */ /* 0x100fe20000004100 */
[----:B------:R-:W-:Y:S01]  /*a9c0*/  F2FP.SATFINITE.E5M2.F32.PACK_AB_MERGE_C R32, R32, R31, RZ ;  /* 0x0000001f2020723e */ /* 0x000fe200048060ff */
[C---:B------:R-:W-:Y:S01]  /*a9d0*/  FFMA R35, R81.reuse, R116, R35 ;  /* 0x0000007451237223 */ /* 0x040fe20000000023 */
[----:B------:R-:W-:Y:S02]  /*a9e0*/  HADD2.F32 R123, -RZ, R158.H1_H1 ;  /* 0x3000009eff7b7230 */ /* 0x000fe40000004100 */
[----:B------:R-:W-:Y:S01]  /*a9f0*/  FMUL R39, R78, R46 ;  /* 0x0000002e4e277220 */ /* 0x000fe20000400000 */
[----:B------:R-:W-:Y:S01]  /*aa00*/  F2FP.SATFINITE.E5M2.F32.PACK_AB_MERGE_C R32, R30, R29, R32 ;  /* 0x0000001d1e20723e */ /* 0x000fe20004806020 */
[C---:B------:R-:W-:Y:S01]  /*aa10*/  FFMA R36, R81.reuse, R119, R36 ;  /* 0x0000007751247223 */ /* 0x040fe20000000024 */
[C---:B------:R-:W-:Y:S01]  /*aa20*/  FMUL R40, R78.reuse, R47 ;  /* 0x0000002f4e287220 */ /* 0x040fe20000400000 */
[C---:B------:R-:W-:Y:S01]  /*aa30*/  FFMA R37, R81.reuse, R118, R37 ;  /* 0x0000007651257223 */ /* 0x040fe20000000025 */
[C---:B------:R-:W-:Y:S01]  /*aa40*/  FFMA R38, R81.reuse, R121, R38 ;  /* 0x0000007951267223 */ /* 0x040fe20000000026 */
[C---:B------:R-:W-:Y:S01]  /*aa50*/  FMUL R42, R78.reuse, R49 ;  /* 0x000000314e2a7220 */ /* 0x040fe20000400000 */
        /* <DEDUP_REMOVED lines=8> */
[C---:B------:R-:W-:Y:S01]  /*aae0*/  FMUL R57, R78.reuse, R64 ;  /* 0x000000404e397220 */ /* 0x040fe20000400000 */
[----:B------:R-:W-:Y:S01]  /*aaf0*/  FFMA R42, R81, R125, R42 ;  /* 0x0000007d512a7223 */ /* 0x000fe2000000002a */
[C---:B------:R-:W-:Y:S01]  /*ab00*/  FMUL R46, R78.reuse, R53 ;  /* 0x000000354e2e7220 */ /* 0x040fe20000400000 */
[--C-:B------:R-:W-:Y:S01]  /*ab10*/  HADD2.F32 R128, -RZ, R160.reuse.H0_H0 ;  /* 0x200000a0ff807230 */ /* 0x100fe20000004100 */
[----:B------:R-:W-:Y:S01]  /*ab20*/  F2FP.SATFINITE.E5M2.F32.PACK_AB_MERGE_C R64, R5, R4, R86 ;  /* 0x000000040540723e */ /* 0x000fe20004806056 */
[C---:B------:R-:W-:Y:S01]  /*ab30*/  FMUL R51, R78.reuse, R58 ;  /* 0x0000003a4e337220 */ /* 0x040fe20000400000 */
[C---:B------:R-:W-:Y:S01]  /*ab40*/  FMUL R53, R78.reuse, R60 ;  /* 0x0000003c4e357220 */ /* 0x040fe20000400000 */
[C---:B------:R-:W-:Y:S01]  /*ab50*/  FFMA R43, R81.reuse, R124, R43 ;  /* 0x0000007c512b7223 */ /* 0x040fe2000000002b */
[----:B------:R-:W-:Y:S02]  /*ab60*/  HADD2.F32 R131, -RZ, R160.H1_H1 ;  /* 0x300000a0ff837230 */ /* 0x000fe40000004100 */
[C---:B------:R-:W-:Y:S01]  /*ab70*/  FMUL R47, R78.reuse, R54 ;  /* 0x000000364e2f7220 */ /* 0x040fe20000400000 */
[C---:B------:R-:W-:Y:S01]  /*ab80*/  FMUL R58, R78.reuse, R65 ;  /* 0x000000414e3a7220 */ /* 0x040fe20000400000 */
[----:B------:R-:W-:Y:S01]  /*ab90*/  FMUL R60, R78, R67 ;  /* 0x000000434e3c7220 */ /* 0x000fe20000400000 */
[----:B------:R-:W-:Y:S01]  /*aba0*/  F2FP.SATFINITE.E5M2.F32.PACK_AB_MERGE_C R5, R20, R11, RZ ;  /* 0x0000000b1405723e */ /* 0x000fe200048060ff */
[----:B------:R-:W-:Y:S01]  /*abb0*/  FFMA R44, R81, R127, R44 ;  /* 0x0000007f512c7223 */ /* 0x000fe2000000002c */
[C---:B------:R-:W-:Y:S01]  /*abc0*/  FMUL R48, R78.reuse, R55 ;  /* 0x000000374e307220 */ /* 0x040fe20000400000 */
[----:B------:R-:W-:Y:S01]  /*abd0*/  F2FP.SATFINITE.E5M2.F32.PACK_AB_MERGE_C R65, R9, R8, R138 ;  /* 0x000000080941723e */ /* 0x000fe2000480608a */
[----:B------:R-:W-:Y:S01]  /*abe0*/  FFMA R45, R81, R126, R45 ;  /* 0x0000007e512d7223 */ /* 0x000fe2000000002d */
[----:B------:R-:W-:Y:S01]  /*abf0*/  F2FP.SATFINITE.E5M2.F32.PACK_AB_MERGE_C R67, R17, R16, R18 ;  /* 0x000000101143723e */ /* 0x000fe20004806012 */
[----:B------:R-:W-:Y:S01]  /*ac00*/  FMUL R49, R78, R56 ;  /* 0x000000384e317220 */ /* 0x000fe20000400000 */
[C---:B------:R-:W-:Y:S01]  /*ac10*/  FFMA R46, R81.reuse, R129, R46 ;  /* 0x00000081512e7223 */ /* 0x040fe2000000002e */
[--C-:B------:R-:W-:Y:S02]  /*ac20*/  HADD2.F32 R132, -RZ, R161.reuse.H0_H0 ;  /* 0x200000a1ff847230 */ /* 0x100fe40000004100 */
[C---:B------:R-:W-:Y:S01]  /*ac30*/  FFMA R47, R81.reuse, R128, R47 ;  /* 0x00000080512f7223 */ /* 0x040fe2000000002f */
[----:B------:R1:W-:Y:S01]  /*ac40*/  STS.128 [R172+UR49+0xa200], R64 ;  /* 0x00a20040ac007988 */ /* 0x0003e20008000c31 */
[----:B------:R-:W-:Y:S01]  /*ac50*/  HADD2.F32 R135, -RZ, R161.H1_H1 ;  /* 0x300000a1ff877230 */ /* 0x000fe20000004100 */
[----:B------:R-:W-:Y:S01]  /*ac60*/  F2FP.SATFINITE.E5M2.F32.PACK_AB_MERGE_C R5, R10, R7, R5 ;  /* 0x000000070a05723e */ /* 0x000fe20004806005 */
[C---:B------:R-:W-:Y:S01]  /*ac70*/  FFMA R48, R81.reuse, R131, R48 ;  /* 0x0000008351307223 */ /* 0x040fe20000000030 */
[----:B------:R-:W-:Y:S01]  /*ac80*/  F2FP.SATFINITE.E5M2.F32.PACK_AB_MERGE_C R7, R28, R27, RZ ;  /* 0x0000001b1c07723e */ /* 0x000fe200048060ff */
        /* <DEDUP_REMOVED lines=8> */
[----:B------:R-:W-:Y:S01]  /*ad10*/  FMUL R56, R78, R63 ;  /* 0x0000003f4e387220 */ /* 0x000fe20000400000 */
[----:B------:R-:W-:Y:S01]  /*ad20*/  F2FP.SATFINITE.E5M2.F32.PACK_AB_MERGE_C R4, R2, R0, R3 ;  /* 0x000000000204723e */ /* 0x000fe20004806003 */
[C---:B------:R-:W-:Y:S01]  /*ad30*/  FFMA R53, R81.reuse, R134, R53 ;  /* 0x0000008651357223 */ /* 0x040fe20000000035 */
[----:B------:R-:W-:Y:S01]  /*ad40*/  F2FP.SATFINITE.E5M2.F32.PACK_AB_MERGE_C R7, R26, R25, R7 ;  /* 0x000000191a07723e */ /* 0x000fe20004806007 */
[C---:B------:R-:W-:Y:S01]  /*ad50*/  FFMA R54, R81.reuse, R137, R54 ;  /* 0x0000008951367223 */ /* 0x040fe20000000036 */
[--C-:B------:R-:W-:Y:S02]  /*ad60*/  HADD2.F32 R84, -RZ, R163.reuse.H0_H0 ;  /* 0x200000a3ff547230 */ /* 0x100fe40000004100 */
[C---:B------:R-:W-:Y:S01]  /*ad70*/  FFMA R55, R81.reuse, R136, R55 ;  /* 0x0000008851377223 */ /* 0x040fe20000000037 */
[----:B------:R-:W-:Y:S01]  /*ad80*/  HADD2.F32 R85, -RZ, R163.H1_H1 ;  /* 0x300000a3ff557230 */ /* 0x000fe20000004100 */
[----:B------:R1:W-:Y:S01]  /*ad90*/  STS.128 [R192+0xa010], R4 ;  /* 0x00a01004c0007388 */ /* 0x0003e20000000c00 */
[----:B------:R-:W-:Y:S01]  /*ada0*/  F2FP.SATFINITE.E5M2.F32.PACK_AB_MERGE_C R35, R36, R35, RZ ;  /* 0x000000232423723e */ /* 0x000fe200048060ff */
[C---:B------:R-:W-:Y:S01]  /*adb0*/  FFMA R56, R81.reuse, R139, R56 ;  /* 0x0000008b51387223 */ /* 0x040fe20000000038 */
[----:B------:R-:W-:Y:S01]  /*adc0*/  F2FP.SATFINITE.E5M2.F32.PACK_AB_MERGE_C R39, R40, R39, RZ ;  /* 0x000000272827723e */ /* 0x000fe200048060ff */
[C---:B------:R-:W-:Y:S01]  /*add0*/  FFMA R57, R81.reuse, R82, R57 ;  /* 0x0000005251397223 */ /* 0x040fe20000000039 */
[----:B------:R-:W-:Y:S01]  /*ade0*/  F2FP.SATFINITE.E5M2.F32.PACK_AB_MERGE_C R43, R44, R43, RZ ;  /* 0x0000002b2c2b723e */ /* 0x000fe200048060ff */
[C---:B------:R-:W-:Y:S01]  /*adf0*/  FFMA R58, R81.reuse, R83, R58 ;  /* 0x00000053513a7223 */ /* 0x040fe2000000003a */
[C---:B------:R-:W-:Y:S01]  /*ae00*/  FFMA R59, R81.reuse, R84, R59 ;  /* 0x00000054513b7223 */ /* 0x040fe2000000003b */
[----:B------:R-:W-:Y:S01]  /*ae10*/  F2FP.SATFINITE.E5M2.F32.PACK_AB_MERGE_C R33, R34, R33, R35 ;  /* 0x000000212221723e */ /* 0x000fe20004806023 */
        /* <DEDUP_REMOVED lines=11> */
[----:B------:R-:W-:Y:S05]  /*aed0*/  F2FP.SATFINITE.E5M2.F32.PACK_AB_MERGE_C R51, R58, R57, R59 ;  /* 0x000000393a33723e */ /* 0x000fea000480603b */
        /* <DEDUP_REMOVED lines=18> */
.L_x_127:
[----:B------:R-:W-:Y:S05]  /*b000*/  BSYNC.RECONVERGENT B0 ;  /* 0x0000000000007941 */ /* 0x000fea0003800200 */
.L_x_126:
[----:B------:R-:W-:Y:S01]  /*b010*/  BAR.SYNC.DEFER_BLOCKING 0x1, 0x80 ;  /* 0x0042000000007b1d */ /* 0x000fe20000010000 */
[----:B------:R-:W-:Y:S01]  /*b020*/  ISETP.NE.AND P2, PT, R190, RZ, PT ;  /* 0x000000ffbe00720c */ /* 0x000fe20003f45270 */
[----:B------:R-:W-:Y:S01]  /*b030*/  IMAD.IADD R20, R75, 0x1, R147 ;  /* 0x000000014b147824 */ /* 0x000fe200078e0293 */
[----:B------:R-:W-:Y:S01]  /*b040*/  ISETP.NE.AND P0, PT, R191, 0x2, PT ;  /* 0x00000002bf00780c */ /* 0x000fe20003f05270 */
[----:B------:R-:W-:Y:S01]  /*b050*/  IMAD.IADD R21, R77, 0x1, R170 ;  /* 0x000000014d157824 */ /* 0x000fe200078e02aa */
[----:B------:R-:W-:Y:S02]  /*b060*/  ISETP.NE.AND P1, PT, R76, 0x2, PT ;  /* 0x000000024c00780c */ /* 0x000fe40003f25270 */
[----:B------:R-:W-:Y:S02]  /*b070*/  SEL R3, RZ, 0x1, P0 ;  /* 0x00000001ff037807 */ /* 0x000fe40000000000 */
[----:B------:R-:W-:Y:S02]  /*b080*/  SEL R0, RZ, 0x1, P1 ;  /* 0x00000001ff007807 */ /* 0x000fe40000800000 */
[----:B------:R-:W-:Y:S02]  /*b090*/  LOP3.LUT R182, R182, R3, RZ, 0x3c, !PT ;  /* 0x00000003b6b67212 */ /* 0x000fe400078e3cff */
[----:B------:R-:W-:Y:S02]  /*b0a0*/  LOP3.LUT R183, R183, R0, RZ, 0x3c, !PT ;  /* 0x00000000b7b77212 */ /* 0x000fe400078e3cff */
[----:B------:R-:W-:Y:S02]  /*b0b0*/  @P2 R2UR UR36, R179 ;  /* 0x00000000b32422ca */ /* 0x000fe400000e0000 */
[----:B------:R-:W-:Y:S02]  /*b0c0*/  SEL R191, R191, RZ, P0 ;  /* 0x000000ffbfbf7207 */ /* 0x000fe40000000000 */
[----:B------:R-:W-:Y:S01]  /*b0d0*/  SEL R76, R76, RZ, P1 ;  /* 0x000000ff4c4c7207 */ /* 0x000fe20000800000 */
[----:B------:R-:W-:Y:S10]  /*b0e0*/  @P2 BRA `(.L_x_128) ;  /* 0xffffff9800d82947 */ /* 0x000ff4000383ffff */
[----:B------:R-:W-:Y:S05]  /*b0f0*/  EXIT ;  /* 0x000000000000794d */ /* 0x000fea0003800000 */
.L_x_19:
[----:B--2---:R2:W1:Y:S02]  /*b100*/  SYNCS.PHASECHK.TRANS64.TRYWAIT P0, [R3+URZ+0x110], R2 ;  /* 0x00011002030075a7 */ /* 0x00446400080011ff */
[----:B-1----:R-:W-:Y:S05]  /*b110*/  @!P0 NANOSLEEP.SYNCS 0x989680 ;  /* 0x009896800000895d */ /* 0x002fea0003900000 */
[----:B------:R-:W1:Y:S02]  /*b120*/  @!P0 SYNCS.PHASECHK.TRANS64 P0, [R3+URZ+0x110], R2 ;  /* 0x00011002030085a7 */ /* 0x000e6400080010ff */
[----:B-1----:R-:W-:Y:S05]  /*b130*/  @!P0 BRA `(.L_x_19) ;  /* 0xfffffffc00f08947 */ /* 0x002fea000383ffff */
[----:B------:R-:W-:Y:S05]  /*b140*/  BRA `(.L_x_129) ;  /* 0xffffff64002c7947 */ /* 0x000fea000383ffff */
.L_x_22:
[----:B-1----:R-:W-:-:S07]  /*b150*/  MOV R2, UR33 ;  /* 0x0000002100027c02 */ /* 0x002fce0008000f00 */
.L_x_130:
[----:B-1----:R1:W2:Y:S02]  /*b160*/  SYNCS.PHASECHK.TRANS64.TRYWAIT P0, [R2+URZ+0x38], R5 ;  /* 0x00003805020075a7 */ /* 0x0022a400080011ff */
[----:B--2---:R-:W-:Y:S05]  /*b170*/  @!P0 NANOSLEEP.SYNCS 0x989680 ;  /* 0x009896800000895d */ /* 0x004fea0003900000 */
[----:B------:R-:W2:Y:S02]  /*b180*/  @!P0 SYNCS.PHASECHK.TRANS64 P0, [R2+URZ+0x38], R5 ;  /* 0x00003805020085a7 */ /* 0x000ea400080010ff */
[----:B--2---:R-:W-:Y:S05]  /*b190*/  @!P0 BRA `(.L_x_130) ;  /* 0xfffffffc00f08947 */ /* 0x004fea000383ffff */
[----:B------:R-:W-:Y:S05]  /*b1a0*/  BRA `(.L_x_21) ;  /* 0xffffff64007c7947 */ /* 0x000fea000383ffff */
.L_x_28:
[----:B-1----:R-:W-:-:S07]  /*b1b0*/  MOV R2, UR17 ;  /* 0x0000001100027c02 */ /* 0x002fce0008000f00 */
.L_x_131:
[----:B-1----:R1:W2:Y:S02]  /*b1c0*/  SYNCS.PHASECHK.TRANS64.TRYWAIT P0, [R2+URZ+0x38], R5 ;  /* 0x00003805020075a7 */ /* 0x0022a400080011ff */
[----:B--2---:R-:W-:Y:S05]  /*b1d0*/  @!P0 NANOSLEEP.SYNCS 0x989680 ;  /* 0x009896800000895d */ /* 0x004fea0003900000 */
[----:B------:R-:W2:Y:S02]  /*b1e0*/  @!P0 SYNCS.PHASECHK.TRANS64 P0, [R2+URZ+0x38], R5 ;  /* 0x00003805020085a7 */ /* 0x000ea400080010ff */
[----:B--2---:R-:W-:Y:S05]  /*b1f0*/  @!P0 BRA `(.L_x_131) ;  /* 0xfffffffc00f08947 */ /* 0x004fea000383ffff */
[----:B------:R-:W-:Y:S05]  /*b200*/  BRA `(.L_x_27) ;  /* 0xffffff6800247947 */ /* 0x000fea000383ffff */
.L_x_32:
[----:B-1----:R1:W2:Y:S02]  /*b210*/  SYNCS.PHASECHK.TRANS64.TRYWAIT P0, [R2+URZ+0xc0], R3 ;  /* 0x0000c003020075a7 */ /* 0x0022a400080011ff */
[----:B--2---:R-:W-:Y:S05]  /*b220*/  @!P0 NANOSLEEP.SYNCS 0x989680 ;  /* 0x009896800000895d */ /* 0x004fea0003900000 */
[----:B------:R-:W2:Y:S02]  /*b230*/  @!P0 SYNCS.PHASECHK.TRANS64 P0, [R2+URZ+0xc0], R3 ;  /* 0x0000c003020085a7 */ /* 0x000ea400080010ff */
[----:B--2---:R-:W-:Y:S05]  /*b240*/  @!P0 BRA `(.L_x_32) ;  /* 0xfffffffc00f08947 */ /* 0x004fea000383ffff */
[----:B------:R-:W-:Y:S05]  /*b250*/  BRA `(.L_x_132) ;  /* 0xffffff6800b47947 */ /* 0x000fea000383ffff */
.L_x_36:
[----:B----4-:R-:W-:-:S07]  /*b260*/  MOV R0, UR5 ;  /* 0x0000000500007c02 */ /* 0x010fce0008000f00 */
.L_x_133:
[----:B-1----:R1:W2:Y:S02]  /*b270*/  SYNCS.PHASECHK.TRANS64.TRYWAIT P0, [R0+URZ], R3 ;  /* 0x00000003000075a7 */ /* 0x0022a400080011ff */
[----:B--2---:R-:W-:Y:S05]  /*b280*/  @!P0 NANOSLEEP.SYNCS 0x989680 ;  /* 0x009896800000895d */ /* 0x004fea0003900000 */
[----:B------:R-:W2:Y:S02]  /*b290*/  @!P0 SYNCS.PHASECHK.TRANS64 P0, [R0+URZ], R3 ;  /* 0x00000003000085a7 */ /* 0x000ea400080010ff */
[----:B--2---:R-:W-:Y:S05]  /*b2a0*/  @!P0 BRA `(.L_x_133) ;  /* 0xfffffffc00f08947 */ /* 0x004fea000383ffff */
[----:B------:R-:W-:Y:S05]  /*b2b0*/  BRA `(.L_x_134) ;  /* 0xffffff7000247947 */ /* 0x000fea000383ffff */
.L_x_37:
[----:B----4-:R-:W-:-:S07]  /*b2c0*/  MOV R0, UR5 ;  /* 0x0000000500007c02 */ /* 0x010fce0008000f00 */
.L_x_135:
[----:B-1----:R1:W2:Y:S02]  /*b2d0*/  SYNCS.PHASECHK.TRANS64.TRYWAIT P0, [R0+URZ], R3 ;  /* 0x00000003000075a7 */ /* 0x0022a400080011ff */
[----:B--2---:R-:W-:Y:S05]  /*b2e0*/  @!P0 NANOSLEEP.SYNCS 0x989680 ;  /* 0x009896800000895d */ /* 0x004fea0003900000 */
[----:B------:R-:W2:Y:S02]  /*b2f0*/  @!P0 SYNCS.PHASECHK.TRANS64 P0, [R0+URZ], R3 ;  /* 0x00000003000085a7 */ /* 0x000ea400080010ff */
[----:B--2---:R-:W-:Y:S05]  /*b300*/  @!P0 BRA `(.L_x_135) ;  /* 0xfffffffc00f08947 */ /* 0x004fea000383ffff */
[----:B------:R-:W-:Y:S05]  /*b310*/  BRA `(.L_x_136) ;  /* 0xffffff7000307947 */ /* 0x000fea000383ffff */
.L_x_38:
[----:B----4-:R-:W-:-:S07]  /*b320*/  MOV R0, UR5 ;  /* 0x0000000500007c02 */ /* 0x010fce0008000f00 */
.L_x_137:
[----:B-1----:R1:W2:Y:S02]  /*b330*/  SYNCS.PHASECHK.TRANS64.TRYWAIT P0, [R0+URZ], R3 ;  /* 0x00000003000075a7 */ /* 0x0022a400080011ff */
[----:B--2---:R-:W-:Y:S05]  /*b340*/  @!P0 NANOSLEEP.SYNCS 0x989680 ;  /* 0x009896800000895d */ /* 0x004fea0003900000 */
[----:B------:R-:W2:Y:S02]  /*b350*/  @!P0 SYNCS.PHASECHK.TRANS64 P0, [R0+URZ], R3 ;  /* 0x00000003000085a7 */ /* 0x000ea400080010ff */
[----:B--2---:R-:W-:Y:S05]  /*b360*/  @!P0 BRA `(.L_x_137) ;  /* 0xfffffffc00f08947 */ /* 0x004fea000383ffff */
[----:B------:R-:W-:Y:S05]  /*b370*/  BRA `(.L_x_138) ;  /* 0xffffff70003c7947 */ /* 0x000fea000383ffff */
.L_x_39:
[----:B----4-:R-:W-:-:S07]  /*b380*/  MOV R0, UR5 ;  /* 0x0000000500007c02 */ /* 0x010fce0008000f00 */
.L_x_139:
[----:B-1----:R1:W2:Y:S02]  /*b390*/  SYNCS.PHASECHK.TRANS64.TRYWAIT P0, [R0+URZ], R3 ;  /* 0x00000003000075a7 */ /* 0x0022a400080011ff */
[----:B--2---:R-:W-:Y:S05]  /*b3a0*/  @!P0 NANOSLEEP.SYNCS 0x989680 ;  /* 0x009896800000895d */ /* 0x004fea0003900000 */
[----:B------:R-:W2:Y:S02]  /*b3b0*/  @!P0 SYNCS.PHASECHK.TRANS64 P0, [R0+URZ], R3 ;  /* 0x00000003000085a7 */ /* 0x000ea400080010ff */
[----:B--2---:R-:W-:Y:S05]  /*b3c0*/  @!P0 BRA `(.L_x_139) ;  /* 0xfffffffc00f08947 */ /* 0x004fea000383ffff */
[----:B------:R-:W-:Y:S05]  /*b3d0*/  BRA `(.L_x_140) ;  /* 0xffffff7000487947 */ /* 0x000fea000383ffff */
.L_x_40:
[----:B----4-:R-:W-:-:S07]  /*b3e0*/  MOV R0, UR5 ;  /* 0x0000000500007c02 */ /* 0x010fce0008000f00 */
.L_x_141:
[----:B-1----:R1:W2:Y:S02]  /*b3f0*/  SYNCS.PHASECHK.TRANS64.TRYWAIT P0, [R0+URZ], R3 ;  /* 0x00000003000075a7 */ /* 0x0022a400080011ff */
[----:B--2---:R-:W-:Y:S05]  /*b400*/  @!P0 NANOSLEEP.SYNCS 0x989680 ;  /* 0x009896800000895d */ /* 0x004fea0003900000 */
[----:B------:R-:W2:Y:S02]  /*b410*/  @!P0 SYNCS.PHASECHK.TRANS64 P0, [R0+URZ], R3 ;  /* 0x00000003000085a7 */ /* 0x000ea400080010ff */
[----:B--2---:R-:W-:Y:S05]  /*b420*/  @!P0 BRA `(.L_x_141) ;  /* 0xfffffffc00f08947 */ /* 0x004fea000383ffff */
[----:B------:R-:W-:Y:S05]  /*b430*/  BRA `(.L_x_142) ;  /* 0xffffff7000547947 */ /* 0x000fea000383ffff */
.L_x_41:
[----:B----4-:R-:W-:-:S07]  /*b440*/  MOV R0, UR5 ;  /* 0x0000000500007c02 */ /* 0x010fce0008000f00 */
.L_x_143:
[----:B-1----:R1:W2:Y:S02]  /*b450*/  SYNCS.PHASECHK.TRANS64.TRYWAIT P0, [R0+URZ], R3 ;  /* 0x00000003000075a7 */ /* 0x0022a400080011ff */
[----:B--2---:R-:W-:Y:S05]  /*b460*/  @!P0 NANOSLEEP.SYNCS 0x989680 ;  /* 0x009896800000895d */ /* 0x004fea0003900000 */
[----:B------:R-:W2:Y:S02]  /*b470*/  @!P0 SYNCS.PHASECHK.TRANS64 P0, [R0+URZ], R3 ;  /* 0x00000003000085a7 */ /* 0x000ea400080010ff */
[----:B--2---:R-:W-:Y:S05]  /*b480*/  @!P0 BRA `(.L_x_143) ;  /* 0xfffffffc00f08947 */ /* 0x004fea000383ffff */
[----:B------:R-:W-:Y:S05]  /*b490*/  BRA `(.L_x_144) ;  /* 0xffffff7000607947 */ /* 0x000fea000383ffff */
.L_x_44:
[----:B-1----:R1:W2:Y:S02]  /*b4a0*/  SYNCS.PHASECHK.TRANS64.TRYWAIT P0, [R0+URZ+0x100], R5 ;  /* 0x00010005000075a7 */ /* 0x0022a400080011ff */
[----:B--2---:R-:W-:Y:S05]  /*b4b0*/  @!P0 NANOSLEEP.SYNCS 0x989680 ;  /* 0x009896800000895d */ /* 0x004fea0003900000 */
[----:B------:R-:W2:Y:S02]  /*b4c0*/  @!P0 SYNCS.PHASECHK.TRANS64 P0, [R0+URZ+0x100], R5 ;  /* 0x00010005000085a7 */ /* 0x000ea400080010ff */
[----:B--2---:R-:W-:Y:S05]  /*b4d0*/  @!P0 BRA `(.L_x_44) ;  /* 0xfffffffc00f08947 */ /* 0x004fea000383ffff */
[----:B------:R-:W-:Y:S05]  /*b4e0*/  BRA `(.L_x_145) ;  /* 0xffffff7000bc7947 */ /* 0x000fea000383ffff */
.L_x_45:
[----:B------:R-:W-:-:S07]  /*b4f0*/  MOV R0, UR5 ;  /* 0x0000000500007c02 */ /* 0x000fce0008000f00 */
.L_x_146:
[----:B-1----:R1:W2:Y:S02]  /*b500*/  SYNCS.PHASECHK.TRANS64.TRYWAIT P0, [R0+URZ+0xd0], R5 ;  /* 0x0000d005000075a7 */ /* 0x0022a400080011ff */
[----:B--2---:R-:W-:Y:S05]  /*b510*/  @!P0 NANOSLEEP.SYNCS 0x989680 ;  /* 0x009896800000895d */ /* 0x004fea0003900000 */
[----:B------:R-:W2:Y:S02]  /*b520*/  @!P0 SYNCS.PHASECHK.TRANS64 P0, [R0+URZ+0xd0], R5 ;  /* 0x0000d005000085a7 */ /* 0x000ea400080010ff */
[----:B--2---:R-:W-:Y:S05]  /*b530*/  @!P0 BRA `(.L_x_146) ;  /* 0xfffffffc00f08947 */ /* 0x004fea000383ffff */
[----:B------:R-:W-:Y:S05]  /*b540*/  BRA `(.L_x_147) ;  /* 0xffffff7000cc7947 */ /* 0x000fea000383ffff */
.L_x_46:
[----:B-1----:R1:W2:Y:S02]  /*b550*/  SYNCS.PHASECHK.TRANS64.TRYWAIT P1, [R0+URZ+0xc0], R5 ;  /* 0x0000c005000075a7 */ /* 0x0022a400080211ff */
[----:B--2---:R-:W-:Y:S05]  /*b560*/  @!P1 NANOSLEEP.SYNCS 0x989680 ;  /* 0x009896800000995d */ /* 0x004fea0003900000 */
[----:B------:R-:W2:Y:S02]  /*b570*/  @!P1 SYNCS.PHASECHK.TRANS64 P1, [R0+URZ+0xc0], R5 ;  /* 0x0000c005000095a7 */ /* 0x000ea400080210ff */
[----:B--2---:R-:W-:Y:S05]  /*b580*/  @!P1 BRA `(.L_x_46) ;  /* 0xfffffffc00f09947 */ /* 0x004fea000383ffff */
[----:B------:R-:W-:Y:S05]  /*b590*/  BRA `(.L_x_148) ;  /* 0xffffff7000fc7947 */ /* 0x000fea000383ffff */
.L_x_49:
[----:B------:R-:W-:-:S07]  /*b5a0*/  MOV R0, UR5 ;  /* 0x0000000500007c02 */ /* 0x000fce0008000f00 */
.L_x_149:
[----:B-1----:R1:W2:Y:S02]  /*b5b0*/  SYNCS.PHASECHK.TRANS64.TRYWAIT P0, [R0+URZ+0xd0], R3 ;  /* 0x0000d003000075a7 */ /* 0x0022a400080011ff */
[----:B--2---:R-:W-:Y:S05]  /*b5c0*/  @!P0 NANOSLEEP.SYNCS 0x989680 ;  /* 0x009896800000895d */ /* 0x004fea0003900000 */
[----:B------:R-:W2:Y:S02]  /*b5d0*/  @!P0 SYNCS.PHASECHK.TRANS64 P0, [R0+URZ+0xd0], R3 ;  /* 0x0000d003000085a7 */ /* 0x000ea400080010ff */
[----:B--2---:R-:W-:Y:S05]  /*b5e0*/  @!P0 BRA `(.L_x_149) ;  /* 0xfffffffc00f08947 */ /* 0x004fea000383ffff */
[----:B------:R-:W-:Y:S05]  /*b5f0*/  BRA `(.L_x_48) ;  /* 0xffffff7400507947 */ /* 0x000fea000383ffff */
.L_x_56:
[----:B-1----:R1:W2:Y:S02]  /*b600*/  SYNCS.PHASECHK.TRANS64.TRYWAIT P1, [R0+URZ+0xc0], R5 ;  /* 0x0000c005000075a7 */ /* 0x0022a400080211ff */
[----:B--2---:R-:W-:Y:S05]  /*b610*/  @!P1 NANOSLEEP.SYNCS 0x989680 ;  /* 0x009896800000995d */ /* 0x004fea0003900000 */
[----:B------:R-:W2:Y:S02]  /*b620*/  @!P1 SYNCS.PHASECHK.TRANS64 P1, [R0+URZ+0xc0], R5 ;  /* 0x0000c005000095a7 */ /* 0x000ea400080210ff */
[----:B--2---:R-:W-:Y:S05]  /*b630*/  @!P1 BRA `(.L_x_56) ;  /* 0xfffffffc00f09947 */ /* 0x004fea000383ffff */
[----:B------:R-:W-:Y:S05]  /*b640*/  BRA `(.L_x_150) ;  /* 0xffffff7800b07947 */ /* 0x000fea000383ffff */
.L_x_57:
[----:B------:R-:W-:-:S07]  /*b650*/  MOV R3, UR8 ;  /* 0x0000000800037c02 */ /* 0x000fce0008000f00 */
.L_x_151:
[----:B-1----:R1:W2:Y:S02]  /*b660*/  SYNCS.PHASECHK.TRANS64.TRYWAIT P0, [R3+URZ+0xf0], R0 ;  /* 0x0000f000030075a7 */ /* 0x0022a400080011ff */
[----:B--2---:R-:W-:Y:S05]  /*b670*/  @!P0 NANOSLEEP.SYNCS 0x989680 ;  /* 0x009896800000895d */ /* 0x004fea0003900000 */
[----:B------:R-:W2:Y:S02]  /*b680*/  @!P0 SYNCS.PHASECHK.TRANS64 P0, [R3+URZ+0xf0], R0 ;  /* 0x0000f000030085a7 */ /* 0x000ea400080010ff */
[----:B--2---:R-:W-:Y:S05]  /*b690*/  @!P0 BRA `(.L_x_151) ;  /* 0xfffffffc00f08947 */ /* 0x004fea000383ffff */
[----:B------:R-:W-:Y:S05]  /*b6a0*/  BRA `(.L_x_152) ;  /* 0xffffff7800e87947 */ /* 0x000fea000383ffff */
.L_x_60:
[----:B------:R-:W-:Y:S07]  /*b6b0*/  MOV R0, UR7 ;  /* 0x0000000700007c02 */ /* 0x000fee0008000f00 */
.L_x_153:
[----:B-1----:R1:W2:Y:S02]  /*b6c0*/  SYNCS.PHASECHK.TRANS64.TRYWAIT P0, [R0+URZ], R3 ;  /* 0x00000003000075a7 */ /* 0x0022a400080011ff */
[----:B--2---:R-:W-:Y:S05]  /*b6d0*/  @!P0 NANOSLEEP.SYNCS 0x989680 ;  /* 0x009896800000895d */ /* 0x004fea0003900000 */
[----:B------:R-:W2:Y:S02]  /*b6e0*/  @!P0 SYNCS.PHASECHK.TRANS64 P0, [R0+URZ], R3 ;  /* 0x00000003000085a7 */ /* 0x000ea400080010ff */
[----:B--2---:R-:W-:Y:S05]  /*b6f0*/  @!P0 BRA `(.L_x_153) ;  /* 0xfffffffc00f08947 */ /* 0x004fea000383ffff */
[----:B------:R-:W-:Y:S05]  /*b700*/  BRA `(.L_x_59) ;  /* 0xffffff7c00047947 */ /* 0x000fea000383ffff */
.L_x_63:
[----:B------:R-:W-:-:S07]  /*b710*/  MOV R0, UR5 ;  /* 0x0000000500007c02 */ /* 0x000fce0008000f00 */
.L_x_154:
[----:B--2---:R2:W3:Y:S02]  /*b720*/  SYNCS.PHASECHK.TRANS64.TRYWAIT P0, [R0+URZ], R3 ;  /* 0x00000003000075a7 */ /* 0x0044e400080011ff */
[----:B---3--:R-:W-:Y:S05]  /*b730*/  @!P0 NANOSLEEP.SYNCS 0x989680 ;  /* 0x009896800000895d */ /* 0x008fea0003900000 */
[----:B------:R-:W3:Y:S02]  /*b740*/  @!P0 SYNCS.PHASECHK.TRANS64 P0, [R0+URZ], R3 ;  /* 0x00000003000085a7 */ /* 0x000ee400080010ff */
[----:B---3--:R-:W-:Y:S05]  /*b750*/  @!P0 BRA `(.L_x_154) ;  /* 0xfffffffc00f08947 */ /* 0x008fea000383ffff */
[----:B------:R-:W-:Y:S05]  /*b760*/  BRA `(.L_x_155) ;  /* 0xffffff7c00b87947 */ /* 0x000fea000383ffff */
.L_x_64:
[----:B------:R-:W-:-:S07]  /*b770*/  MOV R0, UR7 ;  /* 0x0000000700007c02 */ /* 0x000fce0008000f00 */
.L_x_156:
[----:B--2---:R2:W3:Y:S02]  /*b780*/  SYNCS.PHASECHK.TRANS64.TRYWAIT P0, [R0+URZ], R3 ;  /* 0x00000003000075a7 */ /* 0x0044e400080011ff */
[----:B---3--:R-:W-:Y:S05]  /*b790*/  @!P0 NANOSLEEP.SYNCS 0x989680 ;  /* 0x009896800000895d */ /* 0x008fea0003900000 */
[----:B------:R-:W3:Y:S02]  /*b7a0*/  @!P0 SYNCS.PHASECHK.TRANS64 P0, [R0+URZ], R3 ;  /* 0x00000003000085a7 */ /* 0x000ee400080010ff */
[----:B---3--:R-:W-:Y:S05]  /*b7b0*/  @!P0 BRA `(.L_x_156) ;  /* 0xfffffffc00f08947 */ /* 0x008fea000383ffff */
[----:B------:R-:W-:Y:S05]  /*b7c0*/  BRA `(.L_x_157) ;  /* 0xffffff7c00c47947 */ /* 0x000fea000383ffff */
.L_x_69:
[----:B--2---:R2:W3:Y:S02]  /*b7d0*/  SYNCS.PHASECHK.TRANS64.TRYWAIT P0, [R0+URZ+0xc0], R3 ;  /* 0x0000c003000075a7 */ /* 0x0044e400080011ff */
[----:B---3--:R-:W-:Y:S05]  /*b7e0*/  @!P0 NANOSLEEP.SYNCS 0x989680 ;  /* 0x009896800000895d */ /* 0x008fea0003900000 */
[----:B------:R-:W3:Y:S02]  /*b7f0*/  @!P0 SYNCS.PHASECHK.TRANS64 P0, [R0+URZ+0xc0], R3 ;  /* 0x0000c003000085a7 */ /* 0x000ee400080010ff */
[----:B---3--:R-:W-:Y:S05]  /*b800*/  @!P0 BRA `(.L_x_69) ;  /* 0xfffffffc00f08947 */ /* 0x008fea000383ffff */
[----:B------:R-:W-:Y:S05]  /*b810*/  BRA `(.L_x_158) ;  /* 0xffffff8000d07947 */ /* 0x000fea000383ffff */
.L_x_72:
[----:B------:R-:W-:Y:S07]  /*b820*/  MOV R0, UR7 ;  /* 0x0000000700007c02 */ /* 0x000fee0008000f00 */
.L_x_159:
[----:B--2---:R2:W3:Y:S02]  /*b830*/  SYNCS.PHASECHK.TRANS64.TRYWAIT P0, [R0+URZ+0xb8], R3 ;  /* 0x0000b803000075a7 */ /* 0x0044e400080011ff */
[----:B---3--:R-:W-:Y:S05]  /*b840*/  @!P0 NANOSLEEP.SYNCS 0x989680 ;  /* 0x009896800000895d */ /* 0x008fea0003900000 */
[----:B------:R-:W3:Y:S02]  /*b850*/  @!P0 SYNCS.PHASECHK.TRANS64 P0, [R0+URZ+0xb8], R3 ;  /* 0x0000b803000085a7 */ /* 0x000ee400080010ff */
[----:B---3--:R-:W-:Y:S05]  /*b860*/  @!P0 BRA `(.L_x_159) ;  /* 0xfffffffc00f08947 */ /* 0x008fea000383ffff */
[----:B------:R-:W-:Y:S05]  /*b870*/  BRA `(.L_x_71) ;  /* 0xffffff8400b07947 */ /* 0x000fea000383ffff */
.L_x_75:
[----:B------:R-:W-:Y:S07]  /*b880*/  MOV R3, UR7 ;  /* 0x0000000700037c02 */ /* 0x000fee0008000f00 */
.L_x_160:
[----:B-1----:R1:W2:Y:S02]  /*b890*/  SYNCS.PHASECHK.TRANS64.TRYWAIT P0, [R3+URZ+0x90], R12 ;  /* 0x0000900c030075a7 */ /* 0x0022a400080011ff */
[----:B--2---:R-:W-:Y:S05]  /*b8a0*/  @!P0 NANOSLEEP.SYNCS 0x989680 ;  /* 0x009896800000895d */ /* 0x004fea0003900000 */
[----:B------:R-:W2:Y:S02]  /*b8b0*/  @!P0 SYNCS.PHASECHK.TRANS64 P0, [R3+URZ+0x90], R12 ;  /* 0x0000900c030085a7 */ /* 0x000ea400080010ff */
[----:B--2---:R-:W-:Y:S05]  /*b8c0*/  @!P0 BRA `(.L_x_160) ;  /* 0xfffffffc00f08947 */ /* 0x004fea000383ffff */
[----:B------:R-:W-:Y:S05]  /*b8d0*/  BRA `(.L_x_161) ;  /* 0xffffff8800287947 */ /* 0x000fea000383ffff */
.L_x_76:
[----:B-1----:R-:W-:Y:S07]  /*b8e0*/  MOV R3, UR7 ;  /* 0x0000000700037c02 */ /* 0x002fee0008000f00 */
.L_x_162:
[----:B-1----:R1:W2:Y:S02]  /*b8f0*/  SYNCS.PHASECHK.TRANS64.TRYWAIT P0, [R3+URZ+0x98], R12 ;  /* 0x0000980c030075a7 */ /* 0x0022a400080011ff */
[----:B--2---:R-:W-:Y:S05]  /*b900*/  @!P0 NANOSLEEP.SYNCS 0x989680 ;  /* 0x009896800000895d */ /* 0x004fea0003900000 */
[----:B------:R-:W2:Y:S02]  /*b910*/  @!P0 SYNCS.PHASECHK.TRANS64 P0, [R3+URZ+0x98], R12 ;  /* 0x0000980c030085a7 */ /* 0x000ea400080010ff */
[----:B--2---:R-:W-:Y:S05]  /*b920*/  @!P0 BRA `(.L_x_162) ;  /* 0xfffffffc00f08947 */ /* 0x004fea000383ffff */
[----:B------:R-:W-:Y:S05]  /*b930*/  BRA `(.L_x_163) ;  /* 0xffffff8800647947 */ /* 0x000fea000383ffff */
.L_x_77:
[----:B-1----:R-:W-:Y:S07]  /*b940*/  MOV R3, UR7 ;  /* 0x0000000700037c02 */ /* 0x002fee0008000f00 */
.L_x_164:
[----:B-1----:R1:W2:Y:S02]  /*b950*/  SYNCS.PHASECHK.TRANS64.TRYWAIT P0, [R3+URZ+0xa0], R12 ;  /* 0x0000a00c030075a7 */ /* 0x0022a400080011ff */
[----:B--2---:R-:W-:Y:S05]  /*b960*/  @!P0 NANOSLEEP.SYNCS 0x989680 ;  /* 0x009896800000895d */ /* 0x004fea0003900000 */
[----:B------:R-:W2:Y:S02]  /*b970*/  @!P0 SYNCS.PHASECHK.TRANS64 P0, [R3+URZ+0xa0], R12 ;  /* 0x0000a00c030085a7 */ /* 0x000ea400080010ff */
[----:B--2---:R-:W-:Y:S05]  /*b980*/  @!P0 BRA `(.L_x_164) ;  /* 0xfffffffc00f08947 */ /* 0x004fea000383ffff */
[----:B------:R-:W-:Y:S05]  /*b990*/  BRA `(.L_x_165) ;  /* 0xffffff8800ac7947 */ /* 0x000fea000383ffff */
.L_x_78:
[----:B------:R-:W-:Y:S07]  /*b9a0*/  MOV R3, UR7 ;  /* 0x0000000700037c02 */ /* 0x000fee0008000f00 */
.L_x_166:
[----:B-1----:R1:W2:Y:S02]  /*b9b0*/  SYNCS.PHASECHK.TRANS64.TRYWAIT P0, [R3+URZ+0xa8], R12 ;  /* 0x0000a80c030075a7 */ /* 0x0022a400080011ff */
[----:B--2---:R-:W-:Y:S05]  /*b9c0*/  @!P0 NANOSLEEP.SYNCS 0x989680 ;  /* 0x009896800000895d */ /* 0x004fea0003900000 */
[----:B------:R-:W2:Y:S02]  /*b9d0*/  @!P0 SYNCS.PHASECHK.TRANS64 P0, [R3+URZ+0xa8], R12 ;  /* 0x0000a80c030085a7 */ /* 0x000ea400080010ff */
[----:B--2---:R-:W-:Y:S05]  /*b9e0*/  @!P0 BRA `(.L_x_166) ;  /* 0xfffffffc00f08947 */ /* 0x004fea000383ffff */
[----:B------:R-:W-:Y:S05]  /*b9f0*/  BRA `(.L_x_167) ;  /* 0xffffff8c00347947 */ /* 0x000fea000383ffff */
.L_x_80:
[----:B------:R-:W-:-:S07]  /*ba00*/  MOV R0, UR7 ;  /* 0x0000000700007c02 */ /* 0x000fce0008000f00 */
.L_x_168:
[----:B-1----:R1:W3:Y:S02]  /*ba10*/  SYNCS.PHASECHK.TRANS64.TRYWAIT P0, [R0+URZ+0x90], R3 ;  /* 0x00009003000075a7 */ /* 0x0022e400080011ff */
[----:B---3--:R-:W-:Y:S05]  /*ba20*/  @!P0 NANOSLEEP.SYNCS 0x989680 ;  /* 0x009896800000895d */ /* 0x008fea0003900000 */
[----:B------:R-:W3:Y:S02]  /*ba30*/  @!P0 SYNCS.PHASECHK.TRANS64 P0, [R0+URZ+0x90], R3 ;  /* 0x00009003000085a7 */ /* 0x000ee400080010ff */
[----:B---3--:R-:W-:Y:S05]  /*ba40*/  @!P0 BRA `(.L_x_168) ;  /* 0xfffffffc00f08947 */ /* 0x008fea000383ffff */
[----:B------:R-:W-:Y:S05]  /*ba50*/  BRA `(.L_x_169) ;  /* 0xffffff8c00a47947 */ /* 0x000fea000383ffff */
.L_x_81:
[----:B-1----:R-:W-:-:S07]  /*ba60*/  MOV R0, UR7 ;  /* 0x0000000700007c02 */ /* 0x002fce0008000f00 */
.L_x_170:
[----:B-1----:R1:W3:Y:S02]  /*ba70*/  SYNCS.PHASECHK.TRANS64.TRYWAIT P0, [R0+URZ+0x98], R3 ;  /* 0x00009803000075a7 */ /* 0x0022e400080011ff */
[----:B---3--:R-:W-:Y:S05]  /*ba80*/  @!P0 NANOSLEEP.SYNCS 0x989680 ;  /* 0x009896800000895d */ /* 0x008fea0003900000 */
[----:B------:R-:W3:Y:S02]  /*ba90*/  @!P0 SYNCS.PHASECHK.TRANS64 P0, [R0+URZ+0x98], R3 ;  /* 0x00009803000085a7 */ /* 0x000ee400080010ff */
[----:B---3--:R-:W-:Y:S05]  /*baa0*/  @!P0 BRA `(.L_x_170) ;  /* 0xfffffffc00f08947 */ /* 0x008fea000383ffff */
[----:B------:R-:W-:Y:S05]  /*bab0*/  BRA `(.L_x_171) ;  /* 0xffffff8c00947947 */ /* 0x000fea000383ffff */
.L_x_82:
[----:B-1----:R-:W-:-:S07]  /*bac0*/  MOV R0, UR7 ;  /* 0x0000000700007c02 */ /* 0x002fce0008000f00 */
.L_x_172:
[----:B-1----:R1:W3:Y:S02]  /*bad0*/  SYNCS.PHASECHK.TRANS64.TRYWAIT P0, [R0+URZ+0xa0], R3 ;  /* 0x0000a003000075a7 */ /* 0x0022e400080011ff */
[----:B---3--:R-:W-:Y:S05]  /*bae0*/  @!P0 NANOSLEEP.SYNCS 0x989680 ;  /* 0x009896800000895d */ /* 0x008fea0003900000 */
[----:B------:R-:W3:Y:S02]  /*baf0*/  @!P0 SYNCS.PHASECHK.TRANS64 P0, [R0+URZ+0xa0], R3 ;  /* 0x0000a003000085a7 */ /* 0x000ee400080010ff */
[----:B---3--:R-:W-:Y:S05]  /*bb00*/  @!P0 BRA `(.L_x_172) ;  /* 0xfffffffc00f08947 */ /* 0x008fea000383ffff */
[----:B------:R-:W-:Y:S05]  /*bb10*/  BRA `(.L_x_173) ;  /* 0xffffff8c00847947 */ /* 0x000fea000383ffff */
.L_x_84:
[----:B--2---:R2:W4:Y:S02]  /*bb20*/  SYNCS.PHASECHK.TRANS64.TRYWAIT P0, [R0+URZ+0xc0], R3 ;  /* 0x0000c003000075a7 */ /* 0x00452400080011ff */
[----:B----4-:R-:W-:Y:S05]  /*bb30*/  @!P0 NANOSLEEP.SYNCS 0x989680 ;  /* 0x009896800000895d */ /* 0x010fea0003900000 */
[----:B------:R-:W4:Y:S02]  /*bb40*/  @!P0 SYNCS.PHASECHK.TRANS64 P0, [R0+URZ+0xc0], R3 ;  /* 0x0000c003000085a7 */ /* 0x000f2400080010ff */
[----:B----4-:R-:W-:Y:S05]  /*bb50*/  @!P0 BRA `(.L_x_84) ;  /* 0xfffffffc00f08947 */ /* 0x010fea000383ffff */
[----:B------:R-:W-:Y:S05]  /*bb60*/  BRA `(.L_x_174) ;  /* 0xffffff90004c7947 */ /* 0x000fea000383ffff */
.L_x_95:
[----:B-1----:R1:W3:Y:S02]  /*bb70*/  SYNCS.PHASECHK.TRANS64.TRYWAIT P1, [R3+URZ+0x70], R0 ;  /* 0x00007000030075a7 */ /* 0x0022e400080211ff */
[----:B---3--:R-:W-:Y:S05]  /*bb80*/  @!P1 NANOSLEEP.SYNCS 0x989680 ;  /* 0x009896800000995d */ /* 0x008fea0003900000 */
[----:B------:R-:W3:Y:S02]  /*bb90*/  @!P1 SYNCS.PHASECHK.TRANS64 P1, [R3+URZ+0x70], R0 ;  /* 0x00007000030095a7 */ /* 0x000ee400080210ff */
[----:B---3--:R-:W-:Y:S05]  /*bba0*/  @!P1 BRA `(.L_x_95) ;  /* 0xfffffffc00f09947 */ /* 0x008fea000383ffff */
[----:B------:R-:W-:Y:S05]  /*bbb0*/  BRA `(.L_x_94) ;  /* 0xffffff9c00707947 */ /* 0x000fea000383ffff */
.L_x_97:
[----:B-1----:R1:W4:Y:S02]  /*bbc0*/  SYNCS.PHASECHK.TRANS64.TRYWAIT P0, [R193+URZ+0xe0], R2 ;  /* 0x0000e002c10075a7 */ /* 0x00232400080011ff */
[----:B----4-:R-:W-:Y:S05]  /*bbd0*/  @!P0 NANOSLEEP.SYNCS 0x989680 ;  /* 0x009896800000895d */ /* 0x010fea0003900000 */
[----:B------:R-:W4:Y:S02]  /*bbe0*/  @!P0 SYNCS.PHASECHK.TRANS64 P0, [R193+URZ+0xe0], R2 ;  /* 0x0000e002c10085a7 */ /* 0x000f2400080010ff */
[----:B----4-:R-:W-:Y:S05]  /*bbf0*/  @!P0 BRA `(.L_x_97) ;  /* 0xfffffffc00f08947 */ /* 0x010fea000383ffff */
[----:B------:R-:W-:Y:S05]  /*bc00*/  BRA `(.L_x_96) ;  /* 0xffffff9c00cc7947 */ /* 0x000fea000383ffff */
.L_x_106:
[----:B--2---:R2:W3:Y:S02]  /*bc10*/  SYNCS.PHASECHK.TRANS64.TRYWAIT P0, [R204+URZ+0x70], R3 ;  /* 0x00007003cc0075a7 */ /* 0x0044e400080011ff */
[----:B---3--:R-:W-:Y:S05]  /*bc20*/  @!P0 NANOSLEEP.SYNCS 0x989680 ;  /* 0x009896800000895d */ /* 0x008fea0003900000 */
[----:B------:R-:W3:Y:S02]  /*bc30*/  @!P0 SYNCS.PHASECHK.TRANS64 P0, [R204+URZ+0x70], R3 ;  /* 0x00007003cc0085a7 */ /* 0x000ee400080010ff */
[----:B---3--:R-:W-:Y:S05]  /*bc40*/  @!P0 BRA `(.L_x_106) ;  /* 0xfffffffc00f08947 */ /* 0x008fea000383ffff */
[----:B------:R-:W-:Y:S05]  /*bc50*/  BRA `(.L_x_105) ;  /* 0xffffffb000d87947 */ /* 0x000fea000383ffff */
.L_x_115:
[----:B--2---:R2:W3:Y:S02]  /*bc60*/  SYNCS.PHASECHK.TRANS64.TRYWAIT P0, [R0+URZ+0x70], R5 ;  /* 0x00007005000075a7 */ /* 0x0044e400080011ff */
[----:B---3--:R-:W-:Y:S05]  /*bc70*/  @!P0 NANOSLEEP.SYNCS 0x989680 ;  /* 0x009896800000895d */ /* 0x008fea0003900000 */
[----:B------:R-:W3:Y:S02]  /*bc80*/  @!P0 SYNCS.PHASECHK.TRANS64 P0, [R0+URZ+0x70], R5 ;  /* 0x00007005000085a7 */ /* 0x000ee400080010ff */
[----:B---3--:R-:W-:Y:S05]  /*bc90*/  @!P0 BRA `(.L_x_115) ;  /* 0xfffffffc00f08947 */ /* 0x008fea000383ffff */
[----:B------:R-:W-:Y:S05]  /*bca0*/  BRA `(.L_x_114) ;  /* 0xffffffc800307947 */ /* 0x000fea000383ffff */
.L_x_124:
[----:B--2---:R2:W3:Y:S02]  /*bcb0*/  SYNCS.PHASECHK.TRANS64.TRYWAIT P0, [R0+URZ+0x70], R3 ;  /* 0x00007003000075a7 */ /* 0x0044e400080011ff */
[----:B---3--:R-:W-:Y:S05]  /*bcc0*/  @!P0 NANOSLEEP.SYNCS 0x989680 ;  /* 0x009896800000895d */ /* 0x008fea0003900000 */
[----:B------:R-:W3:Y:S02]  /*bcd0*/  @!P0 SYNCS.PHASECHK.TRANS64 P0, [R0+URZ+0x70], R3 ;  /* 0x00007003000085a7 */ /* 0x000ee400080010ff */
[----:B---3--:R-:W-:Y:S05]  /*bce0*/  @!P0 BRA `(.L_x_124) ;  /* 0xfffffffc00f08947 */ /* 0x008fea000383ffff */
[----:B------:R-:W-:Y:S05]  /*bcf0*/  BRA `(.L_x_123) ;  /* 0xffffffdc00947947 */ /* 0x000fea000383ffff */
        .weak           $__internal_0_$__cuda_sm10x_tcgen05_guardrail_trap_col_being_dealloced_not_returned_by_alloc
        .type           $__internal_0_$__cuda_sm10x_tcgen05_guardrail_trap_col_being_dealloced_not_returned_by_alloc,@function
        .size           $__internal_0_$__cuda_sm10x_tcgen05_guardrail_trap_col_being_dealloced_not_returned_by_alloc,($__internal_1_$__cuda_sm10x_tcgen05_guardrail_trap_phase_invalid_during_alloc - $__internal_0_$__cuda_sm10x_tcgen05_guardrail_trap_col_being_dealloced_not_returned_by_alloc)
$__internal_0_$__cuda_sm10x_tcgen05_guardrail_trap_col_being_dealloced_not_returned_by_alloc:
[----:B------:R-:W-:Y:S05]  /*bd00*/  BPT.TRAP 0x1 ;  /* 0x000000040000795c */ /* 0x000fea0000300000 */
[----:B------:R-:W-:-:S04]  /*bd10*/  HFMA2 R3, -RZ, RZ, 0, 0 ;  /* 0x00000000ff037431 */ /* 0x000fc800000001ff */
[----:B------:R-:W-:Y:S05]  /*bd20*/  RET.REL.NODEC R2 `(_ZN7cutlass13device_kernelINS_4gemm6kernel13GemmUniversalIN4cute5tupleIJiiiiEEENS1_10collective13CollectiveMmaINS1_35MainloopSm100TmaUmmaWarpSpecializedILi7ELi2ELi2ENS5_IJNS4_1CILi1EEESB_SB_EEEEENS5_IJNSA_ILi128EEENSA_ILi256EEENSA_ILi64EEEEEENS_12float_e5m2_tENS5_IJlSB_lEEESI_SJ_NS4_8TiledMMAINS4_8MMA_AtomIJNS4_10MMA_TraitsINS4_19SM100_MMA_F8F6F4_SSEJSI_SI_fSE_SF_NS4_17integral_constantINS4_4UMMA5MajorELSQ_0EEESR_NSO_INSP_7ScaleInELSS_0EEEST_EEEEEENS4_6LayoutISC_NS5_IJNSA_ILi0EEESX_SX_EEEEENS5_IJNS4_10UnderscoreES10_S10_EEEEENS4_13SM90_TMA_LOADENS4_14ComposedLayoutINS4_7SwizzleILi2ELi4ELi3EEENS4_18smem_ptr_flag_bitsILi8EEENSW_INS5_IJNSA_ILi8EEESG_EEENS5_IJSG_SB_EEEEEEEvNS4_8identityES13_S1D_vS1E_EENS_8epilogue10collective18CollectiveEpilogueINS1G_23Sm100TmaWarpSpecializedILi4ELi2ELi64ELb0ELb0EEEJSH_NS5_IJNSW_ISE_SB_EENSW_ISG_SB_EEEEESI_SJ_SI_SJ_NS1G_6fusion15FusionCallbacksIS1K_NS1O_17LinearCombinationISI_fSI_fLNS_15FloatRoundStyleE2EEESH_S1N_JEEENS4_5SM1004TMEM4LOAD26SM100_TMEM_LOAD_32dp32b64xES13_S1D_NS4_39AutoVectorizingCopyWithAssumedAlignmentILi128EEENS4_14SM90_TMA_STOREES1D_S1Z_S1Z_EEEvvEEEEvNT_6ParamsE) ;  /* 0xffffff4002b47950 */ /* 0x000fea0003c3ffff */
        .weak           $__internal_1_$__cuda_sm10x_tcgen05_guardrail_trap_phase_invalid_during_alloc
        .type           $__internal_1_$__cuda_sm10x_tcgen05_guardrail_trap_phase_invalid_during_alloc,@function
        .size           $__internal_1_$__cuda_sm10x_tcgen05_guardrail_trap_phase_invalid_during_alloc,($__internal_2_$__cuda_sm10x_tcgen05_guardrail_trap_unallocated_columns_being_dealloced - $__internal_1_$__cuda_sm10x_tcgen05_guardrail_trap_phase_invalid_during_alloc)
$__internal_1_$__cuda_sm10x_tcgen05_guardrail_trap_phase_invalid_during_alloc:
[----:B------:R-:W-:Y:S05]  /*bd30*/  BPT.TRAP 0x1 ;  /* 0x000000040000795c */ /* 0x000fea0000300000 */
[----:B------:R-:W-:-:S04]  /*bd40*/  MOV R3, 0x0 ;  /* 0x0000000000037802 */ /* 0x000fc80000000f00 */
[----:B------:R-:W-:Y:S05]  /*bd50*/  RET.REL.NODEC R2 `(_ZN7cutlass13device_kernelINS_4gemm6kernel13GemmUniversalIN4cute5tupleIJiiiiEEENS1_10collective13CollectiveMmaINS1_35MainloopSm100TmaUmmaWarpSpecializedILi7ELi2ELi2ENS5_IJNS4_1CILi1EEESB_SB_EEEEENS5_IJNSA_ILi128EEENSA_ILi256EEENSA_ILi64EEEEEENS_12float_e5m2_tENS5_IJlSB_lEEESI_SJ_NS4_8TiledMMAINS4_8MMA_AtomIJNS4_10MMA_TraitsINS4_19SM100_MMA_F8F6F4_SSEJSI_SI_fSE_SF_NS4_17integral_constantINS4_4UMMA5MajorELSQ_0EEESR_NSO_INSP_7ScaleInELSS_0EEEST_EEEEEENS4_6LayoutISC_NS5_IJNSA_ILi0EEESX_SX_EEEEENS5_IJNS4_10UnderscoreES10_S10_EEEEENS4_13SM90_TMA_LOADENS4_14ComposedLayoutINS4_7SwizzleILi2ELi4ELi3EEENS4_18smem_ptr_flag_bitsILi8EEENSW_INS5_IJNSA_ILi8EEESG_EEENS5_IJSG_SB_EEEEEEEvNS4_8identityES13_S1D_vS1E_EENS_8epilogue10collective18CollectiveEpilogueINS1G_23Sm100TmaWarpSpecializedILi4ELi2ELi64ELb0ELb0EEEJSH_NS5_IJNSW_ISE_SB_EENSW_ISG_SB_EEEEESI_SJ_SI_SJ_NS1G_6fusion15FusionCallbacksIS1K_NS1O_17LinearCombinationISI_fSI_fLNS_15FloatRoundStyleE2EEESH_S1N_JEEENS4_5SM1004TMEM4LOAD26SM100_TMEM_LOAD_32dp32b64xES13_S1D_NS4_39AutoVectorizingCopyWithAssumedAlignmentILi128EEENS4_14SM90_TMA_STOREES1D_S1Z_S1Z_EEEvvEEEEvNT_6ParamsE) ;  /* 0xffffff4002a87950 */ /* 0x000fea0003c3ffff */
        .weak           $__internal_2_$__cuda_sm10x_tcgen05_guardrail_trap_unallocated_columns_being_dealloced
        .type           $__internal_2_$__cuda_sm10x_tcgen05_guardrail_trap_unallocated_columns_being_dealloced,@function
        .size           $__internal_2_$__cuda_sm10x_tcgen05_guardrail_trap_unallocated_columns_being_dealloced,(.L_x_176 - $__internal_2_$__cuda_sm10x_tcgen05_guardrail_trap_unallocated_columns_being_dealloced)
$__internal_2_$__cuda_sm10x_tcgen05_guardrail_trap_unallocated_columns_being_dealloced:
[----:B------:R-:W-:Y:S05]  /*bd60*/  BPT.TRAP 0x1 ;  /* 0x000000040000795c */ /* 0x000fea0000300000 */
[----:B------:R-:W-:-:S04]  /*bd70*/  HFMA2 R3, -RZ, RZ, 0, 0 ;  /* 0x00000000ff037431 */ /* 0x000fc800000001ff */
[----:B------:R-:W-:Y:S05]  /*bd80*/  RET.REL.NODEC R2 `(_ZN7cutlass13device_kernelINS_4gemm6kernel13GemmUniversalIN4cute5tupleIJiiiiEEENS1_10collective13CollectiveMmaINS1_35MainloopSm100TmaUmmaWarpSpecializedILi7ELi2ELi2ENS5_IJNS4_1CILi1EEESB_SB_EEEEENS5_IJNSA_ILi128EEENSA_ILi256EEENSA_ILi64EEEEEENS_12float_e5m2_tENS5_IJlSB_lEEESI_SJ_NS4_8TiledMMAINS4_8MMA_AtomIJNS4_10MMA_TraitsINS4_19SM100_MMA_F8F6F4_SSEJSI_SI_fSE_SF_NS4_17integral_constantINS4_4UMMA5MajorELSQ_0EEESR_NSO_INSP_7ScaleInELSS_0EEEST_EEEEEENS4_6LayoutISC_NS5_IJNSA_ILi0EEESX_SX_EEEEENS5_IJNS4_10UnderscoreES10_S10_EEEEENS4_13SM90_TMA_LOADENS4_14ComposedLayoutINS4_7SwizzleILi2ELi4ELi3EEENS4_18smem_ptr_flag_bitsILi8EEENSW_INS5_IJNSA_ILi8EEESG_EEENS5_IJSG_SB_EEEEEEEvNS4_8identityES13_S1D_vS1E_EENS_8epilogue10collective18CollectiveEpilogueINS1G_23Sm100TmaWarpSpecializedILi4ELi2ELi64ELb0ELb0EEEJSH_NS5_IJNSW_ISE_SB_EENSW_ISG_SB_EEEEESI_SJ_SI_SJ_NS1G_6fusion15FusionCallbacksIS1K_NS1O_17LinearCombinationISI_fSI_fLNS_15FloatRoundStyleE2EEESH_S1N_JEEENS4_5SM1004TMEM4LOAD26SM100_TMEM_LOAD_32dp32b64xES13_S1D_NS4_39AutoVectorizingCopyWithAssumedAlignmentILi128EEENS4_14SM90_TMA_STOREES1D_S1Z_S1Z_EEEvvEEEEvNT_6ParamsE) ;  /* 0xffffff40029c7950 */ /* 0x000fea0003c3ffff */
.L_x_175:
[----:B------:R-:W-:-:S00]  /*bd90*/  BRA `(.L_x_175) ;  /* 0xfffffffc00fc7947 */ /* 0x000fc0000383ffff */
[----:B------:R-:W-:-:S00]  /*bda0*/  NOP ;  /* 0x0000000000007918 */ /* 0x000fc00000000000 */
        /* <DEDUP_REMOVED lines=13> */
.L_x_176:


//--------------------- .nv.global.init           --------------------------
	.section	.nv.global.init,"aw",@progbits
.nv.global.init:
	.type		$str$27,@object
	.size		$str$27,($str$28 - $str$27)
$str$27:
        /*0000*/ 	.byte	0x28, 0x61, 0x64, 0x64, 0x72, 0x65, 0x73, 0x73, 0x20, 0x26, 0x20, 0x6d, 0x61, 0x73, 0x6b, 0x29
        /*0010*/ 	.byte	0x20, 0x3d, 0x3d, 0x20, 0x30, 0x00
	.type		$str$28,@object
	.size		$str$28,($str$26 - $str$28)
$str$28:
        /*0016*/ 	.byte	0x2f, 0x74, 0x6d, 0x70, 0x2f, 0x63, 0x75, 0x74, 0x6c, 0x61, 0x73, 0x73, 0x5f, 0x73, 0x77, 0x65
        /*0026*/ 	.byte	0x65, 0x70, 0x5f, 0x73, 0x72, 0x63, 0x2f, 0x69, 0x6e, 0x63, 0x6c, 0x75, 0x64, 0x65, 0x2f, 0x63
        /*0036*/ 	.byte	0x75, 0x74, 0x65, 0x2f, 0x70, 0x6f, 0x69, 0x6e, 0x74, 0x65, 0x72, 0x5f, 0x66, 0x6c, 0x61, 0x67
        /*0046*/ 	.byte	0x67, 0x65, 0x64, 0x2e, 0x68, 0x70, 0x70, 0x00
	.type		$str$26,@object
	.size		$str$26,($str$25 - $str$26)
$str$26:
        /*004e*/ 	.byte	0x2f, 0x74, 0x6d, 0x70, 0x2f, 0x63, 0x75, 0x74, 0x6c, 0x61, 0x73, 0x73, 0x5f, 0x73, 0x77, 0x65
        /*005e*/ 	.byte	0x65, 0x70, 0x5f, 0x73, 0x72, 0x63, 0x2f, 0x69, 0x6e, 0x63, 0x6c, 0x75, 0x64, 0x65, 0x2f, 0x63
        /*006e*/ 	.byte	0x75, 0x74, 0x65, 0x2f, 0x61, 0x74, 0x6f, 0x6d, 0x2f, 0x63, 0x6f, 0x70, 0x79, 0x5f, 0x74, 0x72
        /*007e*/ 	.byte	0x61, 0x69, 0x74, 0x73, 0x5f, 0x73, 0x6d, 0x31, 0x30, 0x30, 0x2e, 0x68, 0x70, 0x70, 0x00
	.type		$str$25,@object
	.size		$str$25,(__unnamed_1 - $str$25)
$str$25:
        /*008d*/ 	.byte	0x28, 0x28, 0x75, 0x69, 0x6e, 0x74, 0x33, 0x32, 0x5f, 0x74, 0x28, 0x74, 0x68, 0x72, 0x65, 0x61
        /*009d*/ 	.byte	0x64, 0x49, 0x64, 0x78, 0x2e, 0x78, 0x29, 0x20, 0x2f, 0x20, 0x33, 0x32, 0x29, 0x20, 0x25, 0x20
        /*00ad*/ 	.byte	0x34, 0x29, 0x20, 0x3d, 0x3d, 0x20, 0x28, 0x28, 0x28, 0x74, 0x6d, 0x65, 0x6d, 0x5f, 0x61, 0x64
        /*00bd*/ 	.byte	0x64, 0x72, 0x20, 0x3e, 0x3e, 0x20, 0x31, 0x36, 0x29, 0x20, 0x2f, 0x20, 0x33, 0x32, 0x29, 0x20
        /*00cd*/ 	.byte	0x25, 0x20, 0x34, 0x29, 0x00
	.type		__unnamed_1,@object
	.size		__unnamed_1,(__unnamed_2 - __unnamed_1)
__unnamed_1:
        /*00d2*/ 	.byte	0x61, 0x75, 0x74, 0x6f, 0x20, 0x63, 0x75, 0x74, 0x65, 0x3a, 0x3a, 0x61, 0x73, 0x5f, 0x70, 0x6f
        /* <DEDUP_REMOVED lines=24> */
        /*0262*/ 	.byte	0x43, 0x3c, 0x38, 0x31, 0x39, 0x32, 0x3e, 0x3e, 0x3e, 0x3e, 0x5d, 0x00
	.type		__unnamed_2,@object
	.size		__unnamed_2,(__unnamed_3 - __unnamed_2)
__unnamed_2:
        /* <DEDUP_REMOVED lines=26> */
	.type		__unnamed_3,@object
	.size		__unnamed_3,(.L_3 - __unnamed_3)
__unnamed_3:
        /* <DEDUP_REMOVED lines=42> */
        /*06aa*/ 	.byte	0x3e, 0x3e, 0x3e, 0x3e, 0x5d, 0x00
.L_3:


//--------------------- .nv.shared._ZN7cutlass13device_kernelINS_4gemm6kernel13GemmUniversalIN4cute5tupleIJiiiiEEENS1_10collective13CollectiveMmaINS1_35MainloopSm100TmaUmmaWarpSpecializedILi7ELi2ELi2ENS5_IJNS4_1CILi1EEESB_SB_EEEEENS5_IJNSA_ILi128EEENSA_ILi256EEENSA_ILi64EEEEEENS_12float_e5m2_tENS5_IJlSB_lEEESI_SJ_NS4_8TiledMMAINS4_8MMA_AtomIJNS4_10MMA_TraitsINS4_19SM100_MMA_F8F6F4_SSEJSI_SI_fSE_SF_NS4_17integral_constantINS4_4UMMA5MajorELSQ_0EEESR_NSO_INSP_7ScaleInELSS_0EEEST_EEEEEENS4_6LayoutISC_NS5_IJNSA_ILi0EEESX_SX_EEEEENS5_IJNS4_10UnderscoreES10_S10_EEEEENS4_13SM90_TMA_LOADENS4_14ComposedLayoutINS4_7SwizzleILi2ELi4ELi3EEENS4_18smem_ptr_flag_bitsILi8EEENSW_INS5_IJNSA_ILi8EEESG_EEENS5_IJSG_SB_EEEEEEEvNS4_8identityES13_S1D_vS1E_EENS_8epilogue10collective18CollectiveEpilogueINS1G_23Sm100TmaWarpSpecializedILi4ELi2ELi64ELb0ELb0EEEJSH_NS5_IJNSW_ISE_SB_EENSW_ISG_SB_EEEEESI_SJ_SI_SJ_NS1G_6fusion15FusionCallbacksIS1K_NS1O_17LinearCombinationISI_fSI_fLNS_15FloatRoundStyleE2EEESH_S1N_JEEENS4_5SM1004TMEM4LOAD26SM100_TMEM_LOAD_32dp32b64xES13_S1D_NS4_39AutoVectorizingCopyWithAssumedAlignmentILi128EEENS4_14SM90_TMA_STOREES1D_S1Z_S1Z_EEEvvEEEEvNT_6ParamsE --------------------------
	.section	.nv.shared._ZN7cutlass13device_kernelINS_4gemm6kernel13GemmUniversalIN4cute5tupleIJiiiiEEENS1_10collective13CollectiveMmaINS1_35MainloopSm100TmaUmmaWarpSpecializedILi7ELi2ELi2ENS5_IJNS4_1CILi1EEESB_SB_EEEEENS5_IJNSA_ILi128EEENSA_ILi256EEENSA_ILi64EEEEEENS_12float_e5m2_tENS5_IJlSB_lEEESI_SJ_NS4_8TiledMMAINS4_8MMA_AtomIJNS4_10MMA_TraitsINS4_19SM100_MMA_F8F6F4_SSEJSI_SI_fSE_SF_NS4_17integral_constantINS4_4UMMA5MajorELSQ_0EEESR_NSO_INSP_7ScaleInELSS_0EEEST_EEEEEENS4_6LayoutISC_NS5_IJNSA_ILi0EEESX_SX_EEEEENS5_IJNS4_10UnderscoreES10_S10_EEEEENS4_13SM90_TMA_LOADENS4_14ComposedLayoutINS4_7SwizzleILi2ELi4ELi3EEENS4_18smem_ptr_flag_bitsILi8EEENSW_INS5_IJNSA_ILi8EEESG_EEENS5_IJSG_SB_EEEEEEEvNS4_8identityES13_S1D_vS1E_EENS_8epilogue10collective18CollectiveEpilogueINS1G_23Sm100TmaWarpSpecializedILi4ELi2ELi64ELb0ELb0EEEJSH_NS5_IJNSW_ISE_SB_EENSW_ISG_SB_EEEEESI_SJ_SI_SJ_NS1G_6fusion15FusionCallbacksIS1K_NS1O_17LinearCombinationISI_fSI_fLNS_15FloatRoundStyleE2EEESH_S1N_JEEENS4_5SM1004TMEM4LOAD26SM100_TMEM_LOAD_32dp32b64xES13_S1D_NS4_39AutoVectorizingCopyWithAssumedAlignmentILi128EEENS4_14SM90_TMA_STOREES1D_S1Z_S1Z_EEEvvEEEEvNT_6ParamsE,"aw",@nobits
	.sectionflags	@""
	.align	16
	.zero		1024


//--------------------- .nv.shared.reserved.0     --------------------------
	.section	.nv.shared.reserved.0,"aw",@nobits
	.weak		__nv_reservedSMEM_offset_0_alias
	.size		__nv_reservedSMEM_offset_0_alias, 0, 64
	.other		__nv_reservedSMEM_offset_0_alias,@"STO_CUDA_RESERVED_SHARED STV_DEFAULT"
__nv_reservedSMEM_offset_0_alias:
	.zero		0
.nv.shared.reserved.0:
	.zero		64
	.weak		__nv_reservedSMEM_tcgen05_partition
	.type		__nv_reservedSMEM_tcgen05_partition,@object
	.size		__nv_reservedSMEM_tcgen05_partition,(.L_0 - __nv_reservedSMEM_tcgen05_partition)
__nv_reservedSMEM_tcgen05_partition:
	.zero		32
.L_0:


//--------------------- .nv.global                --------------------------
	.section	.nv.global,"aw",@nobits
.nv.global:
	.type		_ZN39_INTERNAL_1ca87e7f_4_k_cu_e17fb942_80664cute1_E,@object
	.size		_ZN39_INTERNAL_1ca87e7f_4_k_cu_e17fb942_80664cute1_E,(_ZN39_INTERNAL_1ca87e7f_4_k_cu_e17fb942_80664cuda3std3__45__cpo6cbeginE - _ZN39_INTERNAL_1ca87e7f_4_k_cu_e17fb942_80664cute1_E)
_ZN39_INTERNAL_1ca87e7f_4_k_cu_e17fb942_80664cute1_E:
	.zero		1
	.type		_ZN39_INTERNAL_1ca87e7f_4_k_cu_e17fb942_80664cuda3std3__45__cpo6cbeginE,@object
	.size		_ZN39_INTERNAL_1ca87e7f_4_k_cu_e17fb942_80664cuda3std3__45__cpo6cbeginE,(_ZN39_INTERNAL_1ca87e7f_4_k_cu_e17fb942_80664cuda3std3__48in_placeE - _ZN39_INTERNAL_1ca87e7f_4_k_cu_e17fb942_80664cuda3std3__45__cpo6cbeginE)
_ZN39_INTERNAL_1ca87e7f_4_k_cu_e17fb942_80664cuda3std3__45__cpo6cbeginE:
	.zero		1
	.type		_ZN39_INTERNAL_1ca87e7f_4_k_cu_e17fb942_80664cuda3std3__48in_placeE,@object
	.size		_ZN39_INTERNAL_1ca87e7f_4_k_cu_e17fb942_80664cuda3std3__48in_placeE,(_ZN39_INTERNAL_1ca87e7f_4_k_cu_e17fb942_80664cuda3std6ranges3__45__cpo9iter_moveE - _ZN39_INTERNAL_1ca87e7f_4_k_cu_e17fb942_80664cuda3std3__48in_placeE)
_ZN39_INTERNAL_1ca87e7f_4_k_cu_e17fb942_80664cuda3std3__48in_placeE:
	.zero		1
	.type		_ZN39_INTERNAL_1ca87e7f_4_k_cu_e17fb942_80664cuda3std6ranges3__45__cpo9iter_moveE,@object
	.size		_ZN39_INTERNAL_1ca87e7f_4_k_cu_e17fb942_80664cuda3std6ranges3__45__cpo9iter_moveE,(_ZN39_INTERNAL_1ca87e7f_4_k_cu_e17fb942_80664cuda3std3__45__cpo5beginE - _ZN39_INTERNAL_1ca87e7f_4_k_cu_e17fb942_80664cuda3std6ranges3__45__cpo9iter_moveE)
_ZN39_INTERNAL_1ca87e7f_4_k_cu_e17fb942_80664cuda3std6ranges3__45__cpo9iter_moveE:
	.zero		1
	.type		_ZN39_INTERNAL_1ca87e7f_4_k_cu_e17fb942_80664cuda3std3__45__cpo5beginE,@object
	.size		_ZN39_INTERNAL_1ca87e7f_4_k_cu_e17fb942_80664cuda3std3__45__cpo5beginE,(_ZN39_INTERNAL_1ca87e7f_4_k_cu_e17fb942_80664cuda3std3__441_GLOBAL__N__1ca87e7f_4_k_cu_e17fb942_80666ignoreE - _ZN39_INTERNAL_1ca87e7f_4_k_cu_e17fb942_80664cuda3std3__45__cpo5beginE)
_ZN39_INTERNAL_1ca87e7f_4_k_cu_e17fb942_80664cuda3std3__45__cpo5beginE:
	.zero		1
	.type		_ZN39_INTERNAL_1ca87e7f_4_k_cu_e17fb942_80664cuda3std3__441_GLOBAL__N__1ca87e7f_4_k_cu_e17fb942_80666ignoreE,@object
	.size		_ZN39_INTERNAL_1ca87e7f_4_k_cu_e17fb942_80664cuda3std3__441_GLOBAL__N__1ca87e7f_4_k_cu_e17fb942_80666ignoreE,(_ZN39_INTERNAL_1ca87e7f_4_k_cu_e17fb942_80664cute7productE - _ZN39_INTERNAL_1ca87e7f_4_k_cu_e17fb942_80664cuda3std3__441_GLOBAL__N__1ca87e7f_4_k_cu_e17fb942_80666ignoreE)
_ZN39_INTERNAL_1ca87e7f_4_k_cu_e17fb942_80664cuda3std3__441_GLOBAL__N__1ca87e7f_4_k_cu_e17fb942_80666ignoreE:
	.zero		1
	.type		_ZN39_INTERNAL_1ca87e7f_4_k_cu_e17fb942_80664cute7productE,@object
	.size		_ZN39_INTERNAL_1ca87e7f_4_k_cu_e17fb942_80664cute7productE,(_ZN39_INTERNAL_1ca87e7f_4_k_cu_e17fb942_80664cuda3std3__45__cpo3endE - _ZN39_INTERNAL_1ca87e7f_4_k_cu_e17fb942_80664cute7productE)
_ZN39_INTERNAL_1ca87e7f_4_k_cu_e17fb942_80664cute7productE:
	.zero		1
	.type		_ZN39_INTERNAL_1ca87e7f_4_k_cu_e17fb942_80664cuda3std3__45__cpo3endE,@object
	.size		_ZN39_INTERNAL_1ca87e7f_4_k_cu_e17fb942_80664cuda3std3__45__cpo3endE,(_ZN39_INTERNAL_1ca87e7f_4_k_cu_e17fb942_80664cuda3std3__419piecewise_constructE - _ZN39_INTERNAL_1ca87e7f_4_k_cu_e17fb942_80664cuda3std3__45__cpo3endE)
_ZN39_INTERNAL_1ca87e7f_4_k_cu_e17fb942_80664cuda3std3__45__cpo3endE:
	.zero		1
	.type		_ZN39_INTERNAL_1ca87e7f_4_k_cu_e17fb942_80664cuda3std3__419piecewise_constructE,@object
	.size		_ZN39_INTERNAL_1ca87e7f_4_k_cu_e17fb942_80664cuda3std3__419piecewise_constructE,(_ZN39_INTERNAL_1ca87e7f_4_k_cu_e17fb942_80664cuda3std3__45__cpo4cendE - _ZN39_INTERNAL_1ca87e7f_4_k_cu_e17fb942_80664cuda3std3__419piecewise_constructE)
_ZN39_INTERNAL_1ca87e7f_4_k_cu_e17fb942_80664cuda3std3__419piecewise_constructE:
	.zero		1
	.type		_ZN39_INTERNAL_1ca87e7f_4_k_cu_e17fb942_80664cuda3std3__45__cpo4cendE,@object
	.size		_ZN39_INTERNAL_1ca87e7f_4_k_cu_e17fb942_80664cuda3std3__45__cpo4cendE,(_ZN39_INTERNAL_1ca87e7f_4_k_cu_e17fb942_80664cuda3std6ranges3__45__cpo4swapE - _ZN39_INTERNAL_1ca87e7f_4_k_cu_e17fb942_80664cuda3std3__45__cpo4cendE)
_ZN39_INTERNAL_1ca87e7f_4_k_cu_e17fb942_80664cuda3std3__45__cpo4cendE:
	.zero		1
	.type		_ZN39_INTERNAL_1ca87e7f_4_k_cu_e17fb942_80664cuda3std6ranges3__45__cpo4swapE,@object
	.size		_ZN39_INTERNAL_1ca87e7f_4_k_cu_e17fb942_80664cuda3std6ranges3__45__cpo4swapE,(.L_11 - _ZN39_INTERNAL_1ca87e7f_4_k_cu_e17fb942_80664cuda3std6ranges3__45__cpo4swapE)
_ZN39_INTERNAL_1ca87e7f_4_k_cu_e17fb942_80664cuda3std6ranges3__45__cpo4swapE:
	.zero		1
.L_11:


//--------------------- .nv.constant0._ZN7cutlass13device_kernelINS_4gemm6kernel13GemmUniversalIN4cute5tupleIJiiiiEEENS1_10collective13CollectiveMmaINS1_35MainloopSm100TmaUmmaWarpSpecializedILi7ELi2ELi2ENS5_IJNS4_1CILi1EEESB_SB_EEEEENS5_IJNSA_ILi128EEENSA_ILi256EEENSA_ILi64EEEEEENS_12float_e5m2_tENS5_IJlSB_lEEESI_SJ_NS4_8TiledMMAINS4_8MMA_AtomIJNS4_10MMA_TraitsINS4_19SM100_MMA_F8F6F4_SSEJSI_SI_fSE_SF_NS4_17integral_constantINS4_4UMMA5MajorELSQ_0EEESR_NSO_INSP_7ScaleInELSS_0EEEST_EEEEEENS4_6LayoutISC_NS5_IJNSA_ILi0EEESX_SX_EEEEENS5_IJNS4_10UnderscoreES10_S10_EEEEENS4_13SM90_TMA_LOADENS4_14ComposedLayoutINS4_7SwizzleILi2ELi4ELi3EEENS4_18smem_ptr_flag_bitsILi8EEENSW_INS5_IJNSA_ILi8EEESG_EEENS5_IJSG_SB_EEEEEEEvNS4_8identityES13_S1D_vS1E_EENS_8epilogue10collective18CollectiveEpilogueINS1G_23Sm100TmaWarpSpecializedILi4ELi2ELi64ELb0ELb0EEEJSH_NS5_IJNSW_ISE_SB_EENSW_ISG_SB_EEEEESI_SJ_SI_SJ_NS1G_6fusion15FusionCallbacksIS1K_NS1O_17LinearCombinationISI_fSI_fLNS_15FloatRoundStyleE2EEESH_S1N_JEEENS4_5SM1004TMEM4LOAD26SM100_TMEM_LOAD_32dp32b64xES13_S1D_NS4_39AutoVectorizingCopyWithAssumedAlignmentILi128EEENS4_14SM90_TMA_STOREES1D_S1Z_S1Z_EEEvvEEEEvNT_6ParamsE --------------------------
	.section	.nv.constant0._ZN7cutlass13device_kernelINS_4gemm6kernel13GemmUniversalIN4cute5tupleIJiiiiEEENS1_10collective13CollectiveMmaINS1_35MainloopSm100TmaUmmaWarpSpecializedILi7ELi2ELi2ENS5_IJNS4_1CILi1EEESB_SB_EEEEENS5_IJNSA_ILi128EEENSA_ILi256EEENSA_ILi64EEEEEENS_12float_e5m2_tENS5_IJlSB_lEEESI_SJ_NS4_8TiledMMAINS4_8MMA_AtomIJNS4_10MMA_TraitsINS4_19SM100_MMA_F8F6F4_SSEJSI_SI_fSE_SF_NS4_17integral_constantINS4_4UMMA5MajorELSQ_0EEESR_NSO_INSP_7ScaleInELSS_0EEEST_EEEEEENS4_6LayoutISC_NS5_IJNSA_ILi0EEESX_SX_EEEEENS5_IJNS4_10UnderscoreES10_S10_EEEEENS4_13SM90_TMA_LOADENS4_14ComposedLayoutINS4_7SwizzleILi2ELi4ELi3EEENS4_18smem_ptr_flag_bitsILi8EEENSW_INS5_IJNSA_ILi8EEESG_EEENS5_IJSG_SB_EEEEEEEvNS4_8identityES13_S1D_vS1E_EENS_8epilogue10collective18CollectiveEpilogueINS1G_23Sm100TmaWarpSpecializedILi4ELi2ELi64ELb0ELb0EEEJSH_NS5_IJNSW_ISE_SB_EENSW_ISG_SB_EEEEESI_SJ_SI_SJ_NS1G_6fusion15FusionCallbacksIS1K_NS1O_17LinearCombinationISI_fSI_fLNS_15FloatRoundStyleE2EEESH_S1N_JEEENS4_5SM1004TMEM4LOAD26SM100_TMEM_LOAD_32dp32b64xES13_S1D_NS4_39AutoVectorizingCopyWithAssumedAlignmentILi128EEENS4_14SM90_TMA_STOREES1D_S1Z_S1Z_EEEvvEEEEvNT_6ParamsE,"a",@progbits
	.sectionflags	@""
	.align	4
.nv.constant0._ZN7cutlass13device_kernelINS_4gemm6kernel13GemmUniversalIN4cute5tupleIJiiiiEEENS1_10collective13CollectiveMmaINS1_35MainloopSm100TmaUmmaWarpSpecializedILi7ELi2ELi2ENS5_IJNS4_1CILi1EEESB_SB_EEEEENS5_IJNSA_ILi128EEENSA_ILi256EEENSA_ILi64EEEEEENS_12float_e5m2_tENS5_IJlSB_lEEESI_SJ_NS4_8TiledMMAINS4_8MMA_AtomIJNS4_10MMA_TraitsINS4_19SM100_MMA_F8F6F4_SSEJSI_SI_fSE_SF_NS4_17integral_constantINS4_4UMMA5MajorELSQ_0EEESR_NSO_INSP_7ScaleInELSS_0EEEST_EEEEEENS4_6LayoutISC_NS5_IJNSA_ILi0EEESX_SX_EEEEENS5_IJNS4_10UnderscoreES10_S10_EEEEENS4_13SM90_TMA_LOADENS4_14ComposedLayoutINS4_7SwizzleILi2ELi4ELi3EEENS4_18smem_ptr_flag_bitsILi8EEENSW_INS5_IJNSA_ILi8EEESG_EEENS5_IJSG_SB_EEEEEEEvNS4_8identityES13_S1D_vS1E_EENS_8epilogue10collective18CollectiveEpilogueINS1G_23Sm100TmaWarpSpecializedILi4ELi2ELi64ELb0ELb0EEEJSH_NS5_IJNSW_ISE_SB_EENSW_ISG_SB_EEEEESI_SJ_SI_SJ_NS1G_6fusion15FusionCallbacksIS1K_NS1O_17LinearCombinationISI_fSI_fLNS_15FloatRoundStyleE2EEESH_S1N_JEEENS4_5SM1004TMEM4LOAD26SM100_TMEM_LOAD_32dp32b64xES13_S1D_NS4_39AutoVectorizingCopyWithAssumedAlignmentILi128EEENS4_14SM90_TMA_STOREES1D_S1Z_S1Z_EEEvvEEEEvNT_6ParamsE:
	.zero		2944


//--------------------- SYMBOLS --------------------------

	.type		.nv.reservedSmem.offset0,@object
	.size		.nv.reservedSmem.offset0,0x4
	.type		.nv.reservedSmem.cap,@object
	.size		.nv.reservedSmem.cap,0x4
	.type		__assertfail,@function
